// auto-generated by cutlass_sweep.gemm — config: {"arch": "sm_90", "cluster_m": 2, "cluster_n": 2, "dtype": "bf16", "stages": 5, "tile_k": 32, "tile_m": 128, "tile_n": 64}
#include "cutlass/cutlass.h"
#include "cutlass/gemm/collective/collective_builder.hpp"
#include "cutlass/gemm/device/gemm_universal_adapter.h"
#include "cutlass/gemm/kernel/gemm_universal.hpp"
#include "cutlass/epilogue/collective/collective_builder.hpp"

using ElemA = cutlass::bfloat16_t;
using ElemB = cutlass::bfloat16_t;
using ElemCD = cutlass::bfloat16_t;
using Acc  = float;
using TileShape    = cute::Shape<cute::_128, cute::_64, cute::_32>;
using ClusterShape = cute::Shape<cute::_2, cute::_2, cute::_1>;

using CollectiveEpilogue = typename cutlass::epilogue::collective::CollectiveBuilder<
    cutlass::arch::Sm90, cutlass::arch::OpClassTensorOp,
    TileShape, ClusterShape,
    cutlass::epilogue::collective::EpilogueTileAuto,
    Acc, Acc,
    ElemCD, cutlass::layout::RowMajor, 128 / cutlass::sizeof_bits<ElemCD>::value,
    ElemCD, cutlass::layout::RowMajor, 128 / cutlass::sizeof_bits<ElemCD>::value,
    cutlass::epilogue::collective::EpilogueScheduleAuto
  >::CollectiveOp;

using CollectiveMainloop = typename cutlass::gemm::collective::CollectiveBuilder<
    cutlass::arch::Sm90, cutlass::arch::OpClassTensorOp,
    ElemA, cutlass::layout::RowMajor, 128 / cutlass::sizeof_bits<ElemA>::value,
    ElemB, cutlass::layout::ColumnMajor, 128 / cutlass::sizeof_bits<ElemB>::value,
    Acc,
    TileShape, ClusterShape,
    cutlass::gemm::collective::StageCount<5>,
    cutlass::gemm::collective::KernelScheduleAuto
  >::CollectiveOp;

using GemmKernel = cutlass::gemm::kernel::GemmUniversal<
    cute::Shape<int,int,int,int>,
    CollectiveMainloop,
    CollectiveEpilogue
>;
using Gemm = cutlass::gemm::device::GemmUniversalAdapter<GemmKernel>;

// Force the device kernel symbol into the cubin without needing a host main.
auto* _anchor = &cutlass::device_kernel<GemmKernel>;


// ===== COMPILED SASS (sm_90a) =====

	.target	sm_90a

	.elftype	@"ET_EXEC"


//--------------------- .note.nv.tkinfo           --------------------------
	.section	.note.nv.tkinfo,"",@"SHT_NOTE"
	.sectionflags	@"SHF_NOTE_NV_TKINFO"
	.tkinfo
        /*0018*/ 	.word	0x00000002
        /*0030*/ 	.string	""
        /*0030*/ 	.string	"ptxas"
        /*0030*/ 	.string	"Cuda compilation tools, release 13.0, V13.0.88"
        /*0030*/ 	.string	"Build cuda_13.0.r13.0/compiler.36424714_0"
        /*0030*/ 	.string	"-arch sm_90a -m 64 "



//--------------------- .note.nv.cuinfo           --------------------------
	.section	.note.nv.cuinfo,"",@"SHT_NOTE"
	.sectionflags	@"SHF_NOTE_NV_CUINFO"
        /*0018*/ 	.short	0x0002
        /*001a*/ 	.short	0x005a
        /*001c*/ 	.short	0x0082
	.zero		2


//--------------------- .nv.info                  --------------------------
	.section	.nv.info,"",@"SHT_CUDA_INFO"
	.align	4


	//----- nvinfo : EIATTR_REGCOUNT
	.align		4
        /*0000*/ 	.byte	0x04, 0x2f
        /*0002*/ 	.short	(.L_15 - .L_14)
	.align		4
.L_14:
        /*0004*/ 	.word	index@(_ZN7cutlass13device_kernelINS_4gemm6kernel13GemmUniversalIN4cute5tupleIJiiiiEEENS1_10collective13CollectiveMmaINS1_34MainloopSm90TmaGmmaWarpSpecializedILi5ENS5_IJNS4_1CILi2EEESB_NSA_ILi1EEEEEENS1_35KernelTmaWarpSpecializedCooperativeEEENS5_IJNSA_ILi128EEENSA_ILi64EEENSA_ILi32EEEEEENS_10bfloat16_tENS5_IJlSC_lEEESK_SL_NS4_8TiledMMAINS4_8MMA_AtomIJNS4_4SM904GMMA27MMA_64x64x16_F32BF16BF16_SSILNSP_5MajorE0ELSR_0ELNSP_7ScaleInE1ELSS_1EEEEEENS4_6LayoutINS5_IJSB_SC_SC_EEENS5_IJSC_NSA_ILi0EEESX_EEEEENS5_IJNS4_10UnderscoreES10_S10_EEEEENS4_23SM90_TMA_LOAD_MULTICASTENS4_14ComposedLayoutINS4_7SwizzleILi2ELi4ELi3EEENS4_18smem_ptr_flag_bitsILi16EEENSV_INS5_IJNSA_ILi8EEESI_EEENS5_IJSI_SC_EEEEEEEvNS4_8identityES13_S1D_vS1E_EENS_8epilogue10collective6detail29Sm90TmaWarpSpecializedAdapterINS1H_15DefaultEpilogueISK_SL_SL_NS1G_6thread17LinearCombinationISK_Li1EffLNS1L_9ScaleType4KindE0ELNS_15FloatRoundStyleE2ESK_EENS1_15EpilogueDefaultEEEEEvvEEEEvNT_6ParamsE)
        /*0008*/ 	.word	0x000000a8


	//----- nvinfo : EIATTR_FRAME_SIZE
	.align		4
.L_15:
        /*000c*/ 	.byte	0x04, 0x11
        /*000e*/ 	.short	(.L_17 - .L_16)
	.align		4
.L_16:
        /*0010*/ 	.word	index@(_ZN7cutlass13device_kernelINS_4gemm6kernel13GemmUniversalIN4cute5tupleIJiiiiEEENS1_10collective13CollectiveMmaINS1_34MainloopSm90TmaGmmaWarpSpecializedILi5ENS5_IJNS4_1CILi2EEESB_NSA_ILi1EEEEEENS1_35KernelTmaWarpSpecializedCooperativeEEENS5_IJNSA_ILi128EEENSA_ILi64EEENSA_ILi32EEEEEENS_10bfloat16_tENS5_IJlSC_lEEESK_SL_NS4_8TiledMMAINS4_8MMA_AtomIJNS4_4SM904GMMA27MMA_64x64x16_F32BF16BF16_SSILNSP_5MajorE0ELSR_0ELNSP_7ScaleInE1ELSS_1EEEEEENS4_6LayoutINS5_IJSB_SC_SC_EEENS5_IJSC_NSA_ILi0EEESX_EEEEENS5_IJNS4_10UnderscoreES10_S10_EEEEENS4_23SM90_TMA_LOAD_MULTICASTENS4_14ComposedLayoutINS4_7SwizzleILi2ELi4ELi3EEENS4_18smem_ptr_flag_bitsILi16EEENSV_INS5_IJNSA_ILi8EEESI_EEENS5_IJSI_SC_EEEEEEEvNS4_8identityES13_S1D_vS1E_EENS_8epilogue10collective6detail29Sm90TmaWarpSpecializedAdapterINS1H_15DefaultEpilogueISK_SL_SL_NS1G_6thread17LinearCombinationISK_Li1EffLNS1L_9ScaleType4KindE0ELNS_15FloatRoundStyleE2ESK_EENS1_15EpilogueDefaultEEEEEvvEEEEvNT_6ParamsE)
        /*0014*/ 	.word	0x00000000


	//----- nvinfo : EIATTR_MIN_STACK_SIZE
	.align		4
.L_17:
        /*0018*/ 	.byte	0x04, 0x12
        /*001a*/ 	.short	(.L_19 - .L_18)
	.align		4
.L_18:
        /*001c*/ 	.word	index@(_ZN7cutlass13device_kernelINS_4gemm6kernel13GemmUniversalIN4cute5tupleIJiiiiEEENS1_10collective13CollectiveMmaINS1_34MainloopSm90TmaGmmaWarpSpecializedILi5ENS5_IJNS4_1CILi2EEESB_NSA_ILi1EEEEEENS1_35KernelTmaWarpSpecializedCooperativeEEENS5_IJNSA_ILi128EEENSA_ILi64EEENSA_ILi32EEEEEENS_10bfloat16_tENS5_IJlSC_lEEESK_SL_NS4_8TiledMMAINS4_8MMA_AtomIJNS4_4SM904GMMA27MMA_64x64x16_F32BF16BF16_SSILNSP_5MajorE0ELSR_0ELNSP_7ScaleInE1ELSS_1EEEEEENS4_6LayoutINS5_IJSB_SC_SC_EEENS5_IJSC_NSA_ILi0EEESX_EEEEENS5_IJNS4_10UnderscoreES10_S10_EEEEENS4_23SM90_TMA_LOAD_MULTICASTENS4_14ComposedLayoutINS4_7SwizzleILi2ELi4ELi3EEENS4_18smem_ptr_flag_bitsILi16EEENSV_INS5_IJNSA_ILi8EEESI_EEENS5_IJSI_SC_EEEEEEEvNS4_8identityES13_S1D_vS1E_EENS_8epilogue10collective6detail29Sm90TmaWarpSpecializedAdapterINS1H_15DefaultEpilogueISK_SL_SL_NS1G_6thread17LinearCombinationISK_Li1EffLNS1L_9ScaleType4KindE0ELNS_15FloatRoundStyleE2ESK_EENS1_15EpilogueDefaultEEEEEvvEEEEvNT_6ParamsE)
        /*0020*/ 	.word	0x00000000
.L_19:


//--------------------- .nv.compat                --------------------------
	.section	.nv.compat,"",@"SHT_CUDA_COMPAT_INFO"
	.align	4
        /*0000*/ 	.byte	0x02, 0x09, 0x01, 0x00, 0x02, 0x02, 0x04, 0x00, 0x02, 0x05, 0x05, 0x00, 0x03, 0x07, 0x01, 0x01
        /*0010*/ 	.byte	0x02, 0x03, 0x01, 0x00, 0x02, 0x06, 0x01, 0x00, 0x04, 0x0b, 0x08, 0x00, 0x00, 0x00, 0x00, 0x00
        /*0020*/ 	.byte	0x00, 0x00, 0x00, 0x00


//--------------------- .nv.info._ZN7cutlass13device_kernelINS_4gemm6kernel13GemmUniversalIN4cute5tupleIJiiiiEEENS1_10collective13CollectiveMmaINS1_34MainloopSm90TmaGmmaWarpSpecializedILi5ENS5_IJNS4_1CILi2EEESB_NSA_ILi1EEEEEENS1_35KernelTmaWarpSpecializedCooperativeEEENS5_IJNSA_ILi128EEENSA_ILi64EEENSA_ILi32EEEEEENS_10bfloat16_tENS5_IJlSC_lEEESK_SL_NS4_8TiledMMAINS4_8MMA_AtomIJNS4_4SM904GMMA27MMA_64x64x16_F32BF16BF16_SSILNSP_5MajorE0ELSR_0ELNSP_7ScaleInE1ELSS_1EEEEEENS4_6LayoutINS5_IJSB_SC_SC_EEENS5_IJSC_NSA_ILi0EEESX_EEEEENS5_IJNS4_10UnderscoreES10_S10_EEEEENS4_23SM90_TMA_LOAD_MULTICASTENS4_14ComposedLayoutINS4_7SwizzleILi2ELi4ELi3EEENS4_18smem_ptr_flag_bitsILi16EEENSV_INS5_IJNSA_ILi8EEESI_EEENS5_IJSI_SC_EEEEEEEvNS4_8identityES13_S1D_vS1E_EENS_8epilogue10collective6detail29Sm90TmaWarpSpecializedAdapterINS1H_15DefaultEpilogueISK_SL_SL_NS1G_6thread17LinearCombinationISK_Li1EffLNS1L_9ScaleType4KindE0ELNS_15FloatRoundStyleE2ESK_EENS1_15EpilogueDefaultEEEEEvvEEEEvNT_6ParamsE --------------------------
	.section	.nv.info._ZN7cutlass13device_kernelINS_4gemm6kernel13GemmUniversalIN4cute5tupleIJiiiiEEENS1_10collective13CollectiveMmaINS1_34MainloopSm90TmaGmmaWarpSpecializedILi5ENS5_IJNS4_1CILi2EEESB_NSA_ILi1EEEEEENS1_35KernelTmaWarpSpecializedCooperativeEEENS5_IJNSA_ILi128EEENSA_ILi64EEENSA_ILi32EEEEEENS_10bfloat16_tENS5_IJlSC_lEEESK_SL_NS4_8TiledMMAINS4_8MMA_AtomIJNS4_4SM904GMMA27MMA_64x64x16_F32BF16BF16_SSILNSP_5MajorE0ELSR_0ELNSP_7ScaleInE1ELSS_1EEEEEENS4_6LayoutINS5_IJSB_SC_SC_EEENS5_IJSC_NSA_ILi0EEESX_EEEEENS5_IJNS4_10UnderscoreES10_S10_EEEEENS4_23SM90_TMA_LOAD_MULTICASTENS4_14ComposedLayoutINS4_7SwizzleILi2ELi4ELi3EEENS4_18smem_ptr_flag_bitsILi16EEENSV_INS5_IJNSA_ILi8EEESI_EEENS5_IJSI_SC_EEEEEEEvNS4_8identityES13_S1D_vS1E_EENS_8epilogue10collective6detail29Sm90TmaWarpSpecializedAdapterINS1H_15DefaultEpilogueISK_SL_SL_NS1G_6thread17LinearCombinationISK_Li1EffLNS1L_9ScaleType4KindE0ELNS_15FloatRoundStyleE2ESK_EENS1_15EpilogueDefaultEEEEEvvEEEEvNT_6ParamsE,"",@"SHT_CUDA_INFO"
	.sectionflags	@""
	.align	4


	//----- nvinfo : EIATTR_CUDA_API_VERSION
	.align		4
        /*0000*/ 	.byte	0x04, 0x37
        /*0002*/ 	.short	(.L_21 - .L_20)
.L_20:
        /*0004*/ 	.word	0x00000082


	//----- nvinfo : EIATTR_KPARAM_INFO
	.align		4
.L_21:
        /*0008*/ 	.byte	0x04, 0x17
        /*000a*/ 	.short	(.L_23 - .L_22)
.L_22:
        /*000c*/ 	.word	0x00000000
        /*0010*/ 	.short	0x0000
        /*0012*/ 	.short	0x0070
        /*0014*/ 	.byte	0x00, 0xf0, 0x01, 0x10


	//----- nvinfo : EIATTR_SPARSE_MMA_MASK
	.align		4
.L_23:
        /*0018*/ 	.byte	0x03, 0x50
        /*001a*/ 	.short	0x0000


	//----- nvinfo : EIATTR_MAXREG_COUNT
	.align		4
        /*001c*/ 	.byte	0x03, 0x1b
        /*001e*/ 	.short	0x00a8


	//----- nvinfo : EIATTR_NUM_BARRIERS
	.align		4
        /*0020*/ 	.byte	0x02, 0x4c
        /*0022*/ 	.byte	0x01
	.zero		1


	//----- nvinfo : EIATTR_EXTERNS
	.align		4
        /*0024*/ 	.byte	0x04, 0x0f
        /*0026*/ 	.short	(.L_25 - .L_24)


	//   ....[0]....
	.align		4
.L_24:
        /*0028*/ 	.word	index@(__assertfail)


	//----- nvinfo : EIATTR_MERCURY_ISA_VERSION
	.align		4
.L_25:
        /*002c*/ 	.byte	0x03, 0x5f
        /*002e*/ 	.short	0x0101


	//----- nvinfo : EIATTR_INT_WARP_WIDE_INSTR_OFFSETS
	.align		4
        /*0030*/ 	.byte	0x04, 0x31
        /*0032*/ 	.short	(.L_27 - .L_26)


	//   ....[0]....
.L_26:
        /*0034*/ 	.word	0x000004a0


	//   ....[1]....
        /*0038*/ 	.word	0x000004d0


	//   ....[2]....
        /*003c*/ 	.word	0x00000690


	//----- nvinfo : EIATTR_COOP_GROUP_MASK_REGIDS
	.align		4
.L_27:
        /*0040*/ 	.byte	0x04, 0x29
        /*0042*/ 	.short	(.L_29 - .L_28)


	//   ....[0]....
.L_28:
        /*0044*/ 	.word	0xffffffff


	//   ....[1]....
        /*0048*/ 	.word	0xffffffff


	//   ....[2]....
        /*004c*/ 	.word	0xffffffff


	//   ....[3]....
        /*0050*/ 	.word	0xffffffff


	//   ....[4]....
        /*0054*/ 	.word	0xffffffff


	//   ....[5]....
        /*0058*/ 	.word	0xffffffff


	//----- nvinfo : EIATTR_COOP_GROUP_INSTR_OFFSETS
	.align		4
.L_29:
        /*005c*/ 	.byte	0x04, 0x28
        /*005e*/ 	.short	(.L_31 - .L_30)


	//   ....[0]....
.L_30:
        /*0060*/ 	.word	0x00000060


	//   ....[1]....
        /*0064*/ 	.word	0x00000070


	//   ....[2]....
        /*0068*/ 	.word	0x00000130


	//   ....[3]....
        /*006c*/ 	.word	0x000002f0


	//   ....[4]....
        /*0070*/ 	.word	0x00000810


	//   ....[5]....
        /*0074*/ 	.word	0x00001250


	//----- nvinfo : EIATTR_REG_RECONFIG
	.align		4
.L_31:
        /*0078*/ 	.byte	0x01, 0x54
	.zero		2


	//----- nvinfo : EIATTR_SYSCALL_OFFSETS
	.align		4
        /*007c*/ 	.byte	0x04, 0x46
        /*007e*/ 	.short	(.L_33 - .L_32)


	//   ....[0]....
.L_32:
        /*0080*/ 	.word	0x00001410


	//----- nvinfo : EIATTR_MBARRIER_INSTR_OFFSETS
	.align		4
.L_33:
        /*0084*/ 	.byte	0x04, 0x39
        /*0086*/ 	.short	(.L_35 - .L_34)


	//   ....[0]....
.L_34:
        /*0088*/ 	.word	0x00000230
        /*008c*/ 	.word	0x000000ff
        /*0090*/ 	.word	0x00000000
        /*0094*/ 	.short	0x0100
        /*0096*/ 	.byte	0x08
	.zero		1


	//   ....[1]....
        /*0098*/ 	.word	0x00000240
        /*009c*/ 	.word	0x000000ff
        /*00a0*/ 	.word	0x00000028
        /*00a4*/ 	.short	0x0100
        /*00a6*/ 	.byte	0x08
	.zero		1


	//   ....[2]....
        /*00a8*/ 	.word	0x00000250
        /*00ac*/ 	.word	0x000000ff
        /*00b0*/ 	.word	0x00000008
        /*00b4*/ 	.short	0x0100
        /*00b6*/ 	.byte	0x08
	.zero		1


	//   ....[3]....
        /*00b8*/ 	.word	0x00000260
        /*00bc*/ 	.word	0x000000ff
        /*00c0*/ 	.word	0x00000030
        /*00c4*/ 	.short	0x0100
        /*00c6*/ 	.byte	0x08
	.zero		1


	//   ....[4]....
        /*00c8*/ 	.word	0x00000270
        /*00cc*/ 	.word	0x000000ff
        /*00d0*/ 	.word	0x00000010
        /*00d4*/ 	.short	0x0100
        /*00d6*/ 	.byte	0x08
	.zero		1


	//   ....[5]....
        /*00d8*/ 	.word	0x00000280
        /*00dc*/ 	.word	0x000000ff
        /*00e0*/ 	.word	0x00000038
        /*00e4*/ 	.short	0x0100
        /*00e6*/ 	.byte	0x08
	.zero		1


	//   ....[6]....
        /*00e8*/ 	.word	0x00000290
        /*00ec*/ 	.word	0x000000ff
        /*00f0*/ 	.word	0x00000018
        /*00f4*/ 	.short	0x0100
        /*00f6*/ 	.byte	0x08
	.zero		1


	//   ....[7]....
        /*00f8*/ 	.word	0x000002a0
        /*00fc*/ 	.word	0x000000ff
        /*0100*/ 	.word	0x00000040
        /*0104*/ 	.short	0x0100
        /*0106*/ 	.byte	0x08
	.zero		1


	//   ....[8]....
        /*0108*/ 	.word	0x000002b0
        /*010c*/ 	.word	0x000000ff
        /*0110*/ 	.word	0x00000020
        /*0114*/ 	.short	0x0100
        /*0116*/ 	.byte	0x08
	.zero		1


	//   ....[9]....
        /*0118*/ 	.word	0x000002c0
        /*011c*/ 	.word	0x000000ff
        /*0120*/ 	.word	0x00000048
        /*0124*/ 	.short	0x0100
        /*0126*/ 	.byte	0x08
	.zero		1


	//   ....[10]....
        /*0128*/ 	.word	0x00000710
        /*012c*/ 	.word	0x000000ff
        /*0130*/ 	.word	0x00000060
        /*0134*/ 	.short	0x0100
        /*0136*/ 	.byte	0x06
	.zero		1


	//   ....[11]....
        /*0138*/ 	.word	0x000007a0
        /*013c*/ 	.word	0x000000ff
        /*0140*/ 	.word	0x00000068
        /*0144*/ 	.short	0x0100
        /*0146*/ 	.byte	0x06
	.zero		1


	//   ....[12]....
        /*0148*/ 	.word	0x000014d0
        /*014c*/ 	.word	0x00000003
        /*0150*/ 	.word	0x00000000
        /*0154*/ 	.short	0x010a
        /*0156*/ 	.byte	0x3f
	.zero		1


	//   ....[13]....
        /*0158*/ 	.word	0x00001510
        /*015c*/ 	.word	0x00000003
        /*0160*/ 	.word	0x00000000
        /*0164*/ 	.short	0x010a
        /*0166*/ 	.byte	0x3f
	.zero		1


	//   ....[14]....
        /*0168*/ 	.word	0x000017e0
        /*016c*/ 	.word	0x00000005
        /*0170*/ 	.word	0x00000000
        /*0174*/ 	.short	0x010a
        /*0176*/ 	.byte	0x3f
	.zero		1


	//   ....[15]....
        /*0178*/ 	.word	0x00001820
        /*017c*/ 	.word	0x00000005
        /*0180*/ 	.word	0x00000000
        /*0184*/ 	.short	0x010a
        /*0186*/ 	.byte	0x3f
	.zero		1


	//   ....[16]....
        /*0188*/ 	.word	0x00001980
        /*018c*/ 	.word	0x00000005
        /*0190*/ 	.word	0x00000000
        /*0194*/ 	.short	0x0101
        /*0196*/ 	.byte	0x3f
	.zero		1


	//   ....[17]....
        /*0198*/ 	.word	0x00001ba0
        /*019c*/ 	.word	0x00000003
        /*01a0*/ 	.word	0x00000000
        /*01a4*/ 	.short	0x0101
        /*01a6*/ 	.byte	0x3f
	.zero		1


	//   ....[18]....
        /*01a8*/ 	.word	0x00005180
        /*01ac*/ 	.word	0x0000000e
        /*01b0*/ 	.word	0x00000028
        /*01b4*/ 	.short	0x010a
        /*01b6*/ 	.byte	0x3f
	.zero		1


	//   ....[19]....
        /*01b8*/ 	.word	0x00005530
        /*01bc*/ 	.word	0x00000006
        /*01c0*/ 	.word	0x00000068
        /*01c4*/ 	.short	0x0101
        /*01c6*/ 	.byte	0x3f
	.zero		1


	//   ....[20]....
        /*01c8*/ 	.word	0x00005c60
        /*01cc*/ 	.word	0x00000007
        /*01d0*/ 	.word	0x00000000
        /*01d4*/ 	.short	0x010a
        /*01d6*/ 	.byte	0x3f
	.zero		1


	//   ....[21]....
        /*01d8*/ 	.word	0x00005ce0
        /*01dc*/ 	.word	0x00000009
        /*01e0*/ 	.word	0x00000000
        /*01e4*/ 	.short	0x010a
        /*01e6*/ 	.byte	0x3f
	.zero		1


	//   ....[22]....
        /*01e8*/ 	.word	0x00005d70
        /*01ec*/ 	.word	0x00000006
        /*01f0*/ 	.word	0x00000000
        /*01f4*/ 	.short	0x010a
        /*01f6*/ 	.byte	0x3f
	.zero		1


	//   ....[23]....
        /*01f8*/ 	.word	0x00005e00
        /*01fc*/ 	.word	0x00000009
        /*0200*/ 	.word	0x00000000
        /*0204*/ 	.short	0x010a
        /*0206*/ 	.byte	0x3f
	.zero		1


	//   ....[24]....
        /*0208*/ 	.word	0x00005e90
        /*020c*/ 	.word	0x00000003
        /*0210*/ 	.word	0x00000000
        /*0214*/ 	.short	0x010a
        /*0216*/ 	.byte	0x3f
	.zero		1


	//   ....[25]....
        /*0218*/ 	.word	0x00005ef0
        /*021c*/ 	.word	0x00000003
        /*0220*/ 	.word	0x00000000
        /*0224*/ 	.short	0x010a
        /*0226*/ 	.byte	0x3f
	.zero		1


	//   ....[26]....
        /*0228*/ 	.word	0x00005f40
        /*022c*/ 	.word	0x00000005
        /*0230*/ 	.word	0x00000000
        /*0234*/ 	.short	0x010a
        /*0236*/ 	.byte	0x3f
	.zero		1


	//   ....[27]....
        /*0238*/ 	.word	0x00006010
        /*023c*/ 	.word	0x0000000e
        /*0240*/ 	.word	0x00000028
        /*0244*/ 	.short	0x010a
        /*0246*/ 	.byte	0x3f
	.zero		1


	//   ....[28]....
        /*0248*/ 	.word	0x000060e0
        /*024c*/ 	.word	0x00000007
        /*0250*/ 	.word	0x00000000
        /*0254*/ 	.short	0x010a
        /*0256*/ 	.byte	0x3f
	.zero		1


	//   ....[29]....
        /*0258*/ 	.word	0x00006130
        /*025c*/ 	.word	0x00000009
        /*0260*/ 	.word	0x00000000
        /*0264*/ 	.short	0x010a
        /*0266*/ 	.byte	0x3f
	.zero		1


	//   ....[30]....
        /*0268*/ 	.word	0x00006180
        /*026c*/ 	.word	0x00000006
        /*0270*/ 	.word	0x00000000
        /*0274*/ 	.short	0x010a
        /*0276*/ 	.byte	0x3f
	.zero		1


	//   ....[31]....
        /*0278*/ 	.word	0x000061d0
        /*027c*/ 	.word	0x00000009
        /*0280*/ 	.word	0x00000000
        /*0284*/ 	.short	0x010a
        /*0286*/ 	.byte	0x3f
	.zero		1


	//----- nvinfo : EIATTR_NUM_MBARRIERS
	.align		4
.L_35:
        /*0288*/ 	.byte	0x03, 0x38
        /*028a*/ 	.short	0x000c


	//----- nvinfo : EIATTR_EXIT_INSTR_OFFSETS
	.align		4
        /*028c*/ 	.byte	0x04, 0x1c
        /*028e*/ 	.short	(.L_37 - .L_36)


	//   ....[0]....
.L_36:
        /*0290*/ 	.word	0x00000970


	//   ....[1]....
        /*0294*/ 	.word	0x00001180


	//   ....[2]....
        /*0298*/ 	.word	0x000047c0


	//   ....[3]....
        /*029c*/ 	.word	0x00004d20


	//   ....[4]....
        /*02a0*/ 	.word	0x00005ee0


	//----- nvinfo : EIATTR_MAX_THREADS
	.align		4
.L_37:
        /*02a4*/ 	.byte	0x04, 0x05
        /*02a6*/ 	.short	(.L_39 - .L_38)
.L_38:
        /*02a8*/ 	.word	0x00000180
        /*02ac*/ 	.word	0x00000001
        /*02b0*/ 	.word	0x00000001


	//----- nvinfo : EIATTR_CRS_STACK_SIZE
	.align		4
.L_39:
        /*02b4*/ 	.byte	0x04, 0x1e
        /*02b6*/ 	.short	(.L_41 - .L_40)
.L_40:
        /*02b8*/ 	.word	0x00000000


	//----- nvinfo : EIATTR_CBANK_PARAM_SIZE
	.align		4
.L_41:
        /*02bc*/ 	.byte	0x03, 0x19
        /*02be*/ 	.short	0x0470


	//----- nvinfo : EIATTR_PARAM_CBANK
	.align		4
        /*02c0*/ 	.byte	0x04, 0x0a
        /*02c2*/ 	.short	(.L_43 - .L_42)
	.align		4
.L_42:
        /*02c4*/ 	.word	index@(.nv.constant0._ZN7cutlass13device_kernelINS_4gemm6kernel13GemmUniversalIN4cute5tupleIJiiiiEEENS1_10collective13CollectiveMmaINS1_34MainloopSm90TmaGmmaWarpSpecializedILi5ENS5_IJNS4_1CILi2EEESB_NSA_ILi1EEEEEENS1_35KernelTmaWarpSpecializedCooperativeEEENS5_IJNSA_ILi128EEENSA_ILi64EEENSA_ILi32EEEEEENS_10bfloat16_tENS5_IJlSC_lEEESK_SL_NS4_8TiledMMAINS4_8MMA_AtomIJNS4_4SM904GMMA27MMA_64x64x16_F32BF16BF16_SSILNSP_5MajorE0ELSR_0ELNSP_7ScaleInE1ELSS_1EEEEEENS4_6LayoutINS5_IJSB_SC_SC_EEENS5_IJSC_NSA_ILi0EEESX_EEEEENS5_IJNS4_10UnderscoreES10_S10_EEEEENS4_23SM90_TMA_LOAD_MULTICASTENS4_14ComposedLayoutINS4_7SwizzleILi2ELi4ELi3EEENS4_18smem_ptr_flag_bitsILi16EEENSV_INS5_IJNSA_ILi8EEESI_EEENS5_IJSI_SC_EEEEEEEvNS4_8identityES13_S1D_vS1E_EENS_8epilogue10collective6detail29Sm90TmaWarpSpecializedAdapterINS1H_15DefaultEpilogueISK_SL_SL_NS1G_6thread17LinearCombinationISK_Li1EffLNS1L_9ScaleType4KindE0ELNS_15FloatRoundStyleE2ESK_EENS1_15EpilogueDefaultEEEEEvvEEEEvNT_6ParamsE)
        /*02c8*/ 	.short	0x0210
        /*02ca*/ 	.short	0x0470


	//----- nvinfo : EIATTR_SW_WAR
	.align		4
.L_43:
        /*02cc*/ 	.byte	0x04, 0x36
        /*02ce*/ 	.short	(.L_45 - .L_44)
.L_44:
        /*02d0*/ 	.word	0x00000008
.L_45:


//--------------------- .nv.callgraph             --------------------------
	.section	.nv.callgraph,"",@"SHT_CUDA_CALLGRAPH"
	.align	4
	.sectionentsize	8
	.align		4
        /*0000*/ 	.word	0x00000000
	.align		4
        /*0004*/ 	.word	0xffffffff
	.align		4
        /*0008*/ 	.word	index@(_ZN7cutlass13device_kernelINS_4gemm6kernel13GemmUniversalIN4cute5tupleIJiiiiEEENS1_10collective13CollectiveMmaINS1_34MainloopSm90TmaGmmaWarpSpecializedILi5ENS5_IJNS4_1CILi2EEESB_NSA_ILi1EEEEEENS1_35KernelTmaWarpSpecializedCooperativeEEENS5_IJNSA_ILi128EEENSA_ILi64EEENSA_ILi32EEEEEENS_10bfloat16_tENS5_IJlSC_lEEESK_SL_NS4_8TiledMMAINS4_8MMA_AtomIJNS4_4SM904GMMA27MMA_64x64x16_F32BF16BF16_SSILNSP_5MajorE0ELSR_0ELNSP_7ScaleInE1ELSS_1EEEEEENS4_6LayoutINS5_IJSB_SC_SC_EEENS5_IJSC_NSA_ILi0EEESX_EEEEENS5_IJNS4_10UnderscoreES10_S10_EEEEENS4_23SM90_TMA_LOAD_MULTICASTENS4_14ComposedLayoutINS4_7SwizzleILi2ELi4ELi3EEENS4_18smem_ptr_flag_bitsILi16EEENSV_INS5_IJNSA_ILi8EEESI_EEENS5_IJSI_SC_EEEEEEEvNS4_8identityES13_S1D_vS1E_EENS_8epilogue10collective6detail29Sm90TmaWarpSpecializedAdapterINS1H_15DefaultEpilogueISK_SL_SL_NS1G_6thread17LinearCombinationISK_Li1EffLNS1L_9ScaleType4KindE0ELNS_15FloatRoundStyleE2ESK_EENS1_15EpilogueDefaultEEEEEvvEEEEvNT_6ParamsE)
	.align		4
        /*000c*/ 	.word	index@(__assertfail)
	.align		4
        /*0010*/ 	.word	0x00000000
	.align		4
        /*0014*/ 	.word	0xfffffffe
	.align		4
        /*0018*/ 	.word	0x00000000
	.align		4
        /*001c*/ 	.word	0xfffffffd
	.align		4
        /*0020*/ 	.word	0x00000000
	.align		4
        /*0024*/ 	.word	0xfffffffc


//--------------------- .nv.constant4             --------------------------
	.section	.nv.constant4,"a",@progbits
	.align	8
	.align		8
.nv.constant4:
        /*0000*/ 	.dword	__assertfail
	.align		8
        /*0008*/ 	.dword	__unnamed_1
	.align		8
        /*0010*/ 	.dword	_ZN39_INTERNAL_09e96525_4_k_cu_16521705_39194cuda3std3__45__cpo5beginE
	.align		8
        /*0018*/ 	.dword	_ZN39_INTERNAL_09e96525_4_k_cu_16521705_39194cuda3std3__45__cpo3endE
	.align		8
        /*0020*/ 	.dword	_ZN39_INTERNAL_09e96525_4_k_cu_16521705_39194cuda3std3__45__cpo6cbeginE
	.align		8
        /*0028*/ 	.dword	_ZN39_INTERNAL_09e96525_4_k_cu_16521705_39194cuda3std3__45__cpo4cendE
	.align		8
        /*0030*/ 	.dword	_ZN39_INTERNAL_09e96525_4_k_cu_16521705_39194cuda3std3__441_GLOBAL__N__09e96525_4_k_cu_16521705_39196ignoreE
	.align		8
        /*0038*/ 	.dword	_ZN39_INTERNAL_09e96525_4_k_cu_16521705_39194cuda3std3__419piecewise_constructE
	.align		8
        /*0040*/ 	.dword	_ZN39_INTERNAL_09e96525_4_k_cu_16521705_39194cuda3std3__48in_placeE
	.align		8
        /*0048*/ 	.dword	_ZN39_INTERNAL_09e96525_4_k_cu_16521705_39194cuda3std6ranges3__45__cpo4swapE
	.align		8
        /*0050*/ 	.dword	_ZN39_INTERNAL_09e96525_4_k_cu_16521705_39194cuda3std6ranges3__45__cpo9iter_moveE
	.align		8
        /*0058*/ 	.dword	_ZN39_INTERNAL_09e96525_4_k_cu_16521705_39194cute7productE
	.align		8
        /*0060*/ 	.dword	_ZN39_INTERNAL_09e96525_4_k_cu_16521705_39194cute1_E
	.align		8
        /*0068*/ 	.dword	$str$22
	.align		8
        /*0070*/ 	.dword	$str$23


//--------------------- .text._ZN7cutlass13device_kernelINS_4gemm6kernel13GemmUniversalIN4cute5tupleIJiiiiEEENS1_10collective13CollectiveMmaINS1_34MainloopSm90TmaGmmaWarpSpecializedILi5ENS5_IJNS4_1CILi2EEESB_NSA_ILi1EEEEEENS1_35KernelTmaWarpSpecializedCooperativeEEENS5_IJNSA_ILi128EEENSA_ILi64EEENSA_ILi32EEEEEENS_10bfloat16_tENS5_IJlSC_lEEESK_SL_NS4_8TiledMMAINS4_8MMA_AtomIJNS4_4SM904GMMA27MMA_64x64x16_F32BF16BF16_SSILNSP_5MajorE0ELSR_0ELNSP_7ScaleInE1ELSS_1EEEEEENS4_6LayoutINS5_IJSB_SC_SC_EEENS5_IJSC_NSA_ILi0EEESX_EEEEENS5_IJNS4_10UnderscoreES10_S10_EEEEENS4_23SM90_TMA_LOAD_MULTICASTENS4_14ComposedLayoutINS4_7SwizzleILi2ELi4ELi3EEENS4_18smem_ptr_flag_bitsILi16EEENSV_INS5_IJNSA_ILi8EEESI_EEENS5_IJSI_SC_EEEEEEEvNS4_8identityES13_S1D_vS1E_EENS_8epilogue10collective6detail29Sm90TmaWarpSpecializedAdapterINS1H_15DefaultEpilogueISK_SL_SL_NS1G_6thread17LinearCombinationISK_Li1EffLNS1L_9ScaleType4KindE0ELNS_15FloatRoundStyleE2ESK_EENS1_15EpilogueDefaultEEEEEvvEEEEvNT_6ParamsE --------------------------
	.section	.text._ZN7cutlass13device_kernelINS_4gemm6kernel13GemmUniversalIN4cute5tupleIJiiiiEEENS1_10collective13CollectiveMmaINS1_34MainloopSm90TmaGmmaWarpSpecializedILi5ENS5_IJNS4_1CILi2EEESB_NSA_ILi1EEEEEENS1_35KernelTmaWarpSpecializedCooperativeEEENS5_IJNSA_ILi128EEENSA_ILi64EEENSA_ILi32EEEEEENS_10bfloat16_tENS5_IJlSC_lEEESK_SL_NS4_8TiledMMAINS4_8MMA_AtomIJNS4_4SM904GMMA27MMA_64x64x16_F32BF16BF16_SSILNSP_5MajorE0ELSR_0ELNSP_7ScaleInE1ELSS_1EEEEEENS4_6LayoutINS5_IJSB_SC_SC_EEENS5_IJSC_NSA_ILi0EEESX_EEEEENS5_IJNS4_10UnderscoreES10_S10_EEEEENS4_23SM90_TMA_LOAD_MULTICASTENS4_14ComposedLayoutINS4_7SwizzleILi2ELi4ELi3EEENS4_18smem_ptr_flag_bitsILi16EEENSV_INS5_IJNSA_ILi8EEESI_EEENS5_IJSI_SC_EEEEEEEvNS4_8identityES13_S1D_vS1E_EENS_8epilogue10collective6detail29Sm90TmaWarpSpecializedAdapterINS1H_15DefaultEpilogueISK_SL_SL_NS1G_6thread17LinearCombinationISK_Li1EffLNS1L_9ScaleType4KindE0ELNS_15FloatRoundStyleE2ESK_EENS1_15EpilogueDefaultEEEEEvvEEEEvNT_6ParamsE,"ax",@progbits
	.align	128
.text._ZN7cutlass13device_kernelINS_4gemm6kernel13GemmUniversalIN4cute5tupleIJiiiiEEENS1_10collective13CollectiveMmaINS1_34MainloopSm90TmaGmmaWarpSpecializedILi5ENS5_IJNS4_1CILi2EEESB_NSA_ILi1EEEEEENS1_35KernelTmaWarpSpecializedCooperativeEEENS5_IJNSA_ILi128EEENSA_ILi64EEENSA_ILi32EEEEEENS_10bfloat16_tENS5_IJlSC_lEEESK_SL_NS4_8TiledMMAINS4_8MMA_AtomIJNS4_4SM904GMMA27MMA_64x64x16_F32BF16BF16_SSILNSP_5MajorE0ELSR_0ELNSP_7ScaleInE1ELSS_1EEEEEENS4_6LayoutINS5_IJSB_SC_SC_EEENS5_IJSC_NSA_ILi0EEESX_EEEEENS5_IJNS4_10UnderscoreES10_S10_EEEEENS4_23SM90_TMA_LOAD_MULTICASTENS4_14ComposedLayoutINS4_7SwizzleILi2ELi4ELi3EEENS4_18smem_ptr_flag_bitsILi16EEENSV_INS5_IJNSA_ILi8EEESI_EEENS5_IJSI_SC_EEEEEEEvNS4_8identityES13_S1D_vS1E_EENS_8epilogue10collective6detail29Sm90TmaWarpSpecializedAdapterINS1H_15DefaultEpilogueISK_SL_SL_NS1G_6thread17LinearCombinationISK_Li1EffLNS1L_9ScaleType4KindE0ELNS_15FloatRoundStyleE2ESK_EENS1_15EpilogueDefaultEEEEEvvEEEEvNT_6ParamsE:
        .type           _ZN7cutlass13device_kernelINS_4gemm6kernel13GemmUniversalIN4cute5tupleIJiiiiEEENS1_10collective13CollectiveMmaINS1_34MainloopSm90TmaGmmaWarpSpecializedILi5ENS5_IJNS4_1CILi2EEESB_NSA_ILi1EEEEEENS1_35KernelTmaWarpSpecializedCooperativeEEENS5_IJNSA_ILi128EEENSA_ILi64EEENSA_ILi32EEEEEENS_10bfloat16_tENS5_IJlSC_lEEESK_SL_NS4_8TiledMMAINS4_8MMA_AtomIJNS4_4SM904GMMA27MMA_64x64x16_F32BF16BF16_SSILNSP_5MajorE0ELSR_0ELNSP_7ScaleInE1ELSS_1EEEEEENS4_6LayoutINS5_IJSB_SC_SC_EEENS5_IJSC_NSA_ILi0EEESX_EEEEENS5_IJNS4_10UnderscoreES10_S10_EEEEENS4_23SM90_TMA_LOAD_MULTICASTENS4_14ComposedLayoutINS4_7SwizzleILi2ELi4ELi3EEENS4_18smem_ptr_flag_bitsILi16EEENSV_INS5_IJNSA_ILi8EEESI_EEENS5_IJSI_SC_EEEEEEEvNS4_8identityES13_S1D_vS1E_EENS_8epilogue10collective6detail29Sm90TmaWarpSpecializedAdapterINS1H_15DefaultEpilogueISK_SL_SL_NS1G_6thread17LinearCombinationISK_Li1EffLNS1L_9ScaleType4KindE0ELNS_15FloatRoundStyleE2ESK_EENS1_15EpilogueDefaultEEEEEvvEEEEvNT_6ParamsE,@function
        .size           _ZN7cutlass13device_kernelINS_4gemm6kernel13GemmUniversalIN4cute5tupleIJiiiiEEENS1_10collective13CollectiveMmaINS1_34MainloopSm90TmaGmmaWarpSpecializedILi5ENS5_IJNS4_1CILi2EEESB_NSA_ILi1EEEEEENS1_35KernelTmaWarpSpecializedCooperativeEEENS5_IJNSA_ILi128EEENSA_ILi64EEENSA_ILi32EEEEEENS_10bfloat16_tENS5_IJlSC_lEEESK_SL_NS4_8TiledMMAINS4_8MMA_AtomIJNS4_4SM904GMMA27MMA_64x64x16_F32BF16BF16_SSILNSP_5MajorE0ELSR_0ELNSP_7ScaleInE1ELSS_1EEEEEENS4_6LayoutINS5_IJSB_SC_SC_EEENS5_IJSC_NSA_ILi0EEESX_EEEEENS5_IJNS4_10UnderscoreES10_S10_EEEEENS4_23SM90_TMA_LOAD_MULTICASTENS4_14ComposedLayoutINS4_7SwizzleILi2ELi4ELi3EEENS4_18smem_ptr_flag_bitsILi16EEENSV_INS5_IJNSA_ILi8EEESI_EEENS5_IJSI_SC_EEEEEEEvNS4_8identityES13_S1D_vS1E_EENS_8epilogue10collective6detail29Sm90TmaWarpSpecializedAdapterINS1H_15DefaultEpilogueISK_SL_SL_NS1G_6thread17LinearCombinationISK_Li1EffLNS1L_9ScaleType4KindE0ELNS_15FloatRoundStyleE2ESK_EENS1_15EpilogueDefaultEEEEEvvEEEEvNT_6ParamsE,(.L_x_137 - _ZN7cutlass13device_kernelINS_4gemm6kernel13GemmUniversalIN4cute5tupleIJiiiiEEENS1_10collective13CollectiveMmaINS1_34MainloopSm90TmaGmmaWarpSpecializedILi5ENS5_IJNS4_1CILi2EEESB_NSA_ILi1EEEEEENS1_35KernelTmaWarpSpecializedCooperativeEEENS5_IJNSA_ILi128EEENSA_ILi64EEENSA_ILi32EEEEEENS_10bfloat16_tENS5_IJlSC_lEEESK_SL_NS4_8TiledMMAINS4_8MMA_AtomIJNS4_4SM904GMMA27MMA_64x64x16_F32BF16BF16_SSILNSP_5MajorE0ELSR_0ELNSP_7ScaleInE1ELSS_1EEEEEENS4_6LayoutINS5_IJSB_SC_SC_EEENS5_IJSC_NSA_ILi0EEESX_EEEEENS5_IJNS4_10UnderscoreES10_S10_EEEEENS4_23SM90_TMA_LOAD_MULTICASTENS4_14ComposedLayoutINS4_7SwizzleILi2ELi4ELi3EEENS4_18smem_ptr_flag_bitsILi16EEENSV_INS5_IJNSA_ILi8EEESI_EEENS5_IJSI_SC_EEEEEEEvNS4_8identityES13_S1D_vS1E_EENS_8epilogue10collective6detail29Sm90TmaWarpSpecializedAdapterINS1H_15DefaultEpilogueISK_SL_SL_NS1G_6thread17LinearCombinationISK_Li1EffLNS1L_9ScaleType4KindE0ELNS_15FloatRoundStyleE2ESK_EENS1_15EpilogueDefaultEEEEEvvEEEEvNT_6ParamsE)
        .other          _ZN7cutlass13device_kernelINS_4gemm6kernel13GemmUniversalIN4cute5tupleIJiiiiEEENS1_10collective13CollectiveMmaINS1_34MainloopSm90TmaGmmaWarpSpecializedILi5ENS5_IJNS4_1CILi2EEESB_NSA_ILi1EEEEEENS1_35KernelTmaWarpSpecializedCooperativeEEENS5_IJNSA_ILi128EEENSA_ILi64EEENSA_ILi32EEEEEENS_10bfloat16_tENS5_IJlSC_lEEESK_SL_NS4_8TiledMMAINS4_8MMA_AtomIJNS4_4SM904GMMA27MMA_64x64x16_F32BF16BF16_SSILNSP_5MajorE0ELSR_0ELNSP_7ScaleInE1ELSS_1EEEEEENS4_6LayoutINS5_IJSB_SC_SC_EEENS5_IJSC_NSA_ILi0EEESX_EEEEENS5_IJNS4_10UnderscoreES10_S10_EEEEENS4_23SM90_TMA_LOAD_MULTICASTENS4_14ComposedLayoutINS4_7SwizzleILi2ELi4ELi3EEENS4_18smem_ptr_flag_bitsILi16EEENSV_INS5_IJNSA_ILi8EEESI_EEENS5_IJSI_SC_EEEEEEEvNS4_8identityES13_S1D_vS1E_EENS_8epilogue10collective6detail29Sm90TmaWarpSpecializedAdapterINS1H_15DefaultEpilogueISK_SL_SL_NS1G_6thread17LinearCombinationISK_Li1EffLNS1L_9ScaleType4KindE0ELNS_15FloatRoundStyleE2ESK_EENS1_15EpilogueDefaultEEEEEvvEEEEvNT_6ParamsE,@"STO_CUDA_ENTRY STV_DEFAULT"
_ZN7cutlass13device_kernelINS_4gemm6kernel13GemmUniversalIN4cute5tupleIJiiiiEEENS1_10collective13CollectiveMmaINS1_34MainloopSm90TmaGmmaWarpSpecializedILi5ENS5_IJNS4_1CILi2EEESB_NSA_ILi1EEEEEENS1_35KernelTmaWarpSpecializedCooperativeEEENS5_IJNSA_ILi128EEENSA_ILi64EEENSA_ILi32EEEEEENS_10bfloat16_tENS5_IJlSC_lEEESK_SL_NS4_8TiledMMAINS4_8MMA_AtomIJNS4_4SM904GMMA27MMA_64x64x16_F32BF16BF16_SSILNSP_5MajorE0ELSR_0ELNSP_7ScaleInE1ELSS_1EEEEEENS4_6LayoutINS5_IJSB_SC_SC_EEENS5_IJSC_NSA_ILi0EEESX_EEEEENS5_IJNS4_10UnderscoreES10_S10_EEEEENS4_23SM90_TMA_LOAD_MULTICASTENS4_14ComposedLayoutINS4_7SwizzleILi2ELi4ELi3EEENS4_18smem_ptr_flag_bitsILi16EEENSV_INS5_IJNSA_ILi8EEESI_EEENS5_IJSI_SC_EEEEEEEvNS4_8identityES13_S1D_vS1E_EENS_8epilogue10collective6detail29Sm90TmaWarpSpecializedAdapterINS1H_15DefaultEpilogueISK_SL_SL_NS1G_6thread17LinearCombinationISK_Li1EffLNS1L_9ScaleType4KindE0ELNS_15FloatRoundStyleE2ESK_EENS1_15EpilogueDefaultEEEEEvvEEEEvNT_6ParamsE:
[----:B------:R-:W0:Y:S01]  /*0000*/  LDC R1, c[0x0][0x28] ;  /* 0x00000a00ff017b82 */ /* 0x000e220000000800 */
[----:B------:R-:W1:Y:S01]  /*0010*/  S2R R18, SR_TID.X ;  /* 0x0000000000127919 */ /* 0x000e620000002100 */
[----:B------:R-:W-:Y:S01]  /*0020*/  ELECT P0, URZ, PT ;  /* 0x00000000003f782f */ /* 0x000fe20003800000 */
[----:B------:R-:W-:Y:S01]  /*0030*/  BSSY B0, `(.L_x_0) ;  /* 0x000000f000007945 */ /* 0x000fe20003800000 */
[--C-:B-1----:R-:W-:Y:S02]  /*0040*/  SHF.R.U32.HI R0, RZ, 0x5, R18.reuse ;  /* 0x00000005ff007819 */ /* 0x102fe40000011612 */
[----:B------:R-:W-:-:S03]  /*0050*/  SHF.R.U32.HI R3, RZ, 0x7, R18 ;  /* 0x00000007ff037819 */ /* 0x000fc60000011612 */
[----:B------:R-:W1:Y:S04]  /*0060*/  SHFL.IDX PT, R2, R0, RZ, 0x1f ;  /* 0x00001fff00027589 */ /* 0x000e6800000e0000 */
[----:B------:R2:W3:Y:S01]  /*0070*/  SHFL.IDX PT, R5, R3, RZ, 0x1f ;  /* 0x00001fff03057589 */ /* 0x0004e200000e0000 */
[----:B-1----:R-:W-:-:S13]  /*0080*/  ISETP.NE.OR P0, PT, R2, RZ, !P0 ;  /* 0x000000ff0200720c */ /* 0x002fda0004705670 */
[----:B0-23--:R-:W-:Y:S05]  /*0090*/  @P0 BRA `(.L_x_1) ;  /* 0x0000000000200947 */ /* 0x00dfea0003800000 */
[----:B------:R-:W-:Y:S02]  /*00a0*/  ULDC.64 UR4, c[0x0][0x198] ;  /* 0x0000660000047ab9 */ /* 0x000fe40000000a00 */
[----:B------:R-:W-:Y:S02]  /*00b0*/  UIADD3 UR6, UP0, UR4, 0xf0, URZ ;  /* 0x000000f004067890 */ /* 0x000fe4000ff1e03f */
[----:B------:R-:W-:Y:S02]  /*00c0*/  UIADD3 UR4, UP1, UR4, 0x1f0, URZ ;  /* 0x000001f004047890 */ /* 0x000fe4000ff3e03f */
[----:B------:R-:W-:Y:S02]  /*00d0*/  UIADD3.X UR7, URZ, UR5, URZ, UP0, !UPT ;  /* 0x000000053f077290 */ /* 0x000fe400087fe43f */
[----:B------:R-:W-:-:S07]  /*00e0*/  UIADD3.X UR5, URZ, UR5, URZ, UP1, !UPT ;  /* 0x000000053f057290 */ /* 0x000fce0008ffe43f */
[----:B------:R0:W-:Y:S02]  /*00f0*/  UTMACCTL.PF [UR6] ;  /* 0x00000000060079b9 */ /* 0x0001e40008040000 */
[----:B------:R0:W-:Y:S02]  /*0100*/  UTMACCTL.PF [UR4] ;  /* 0x00000000040079b9 */ /* 0x0001e40008040000 */
[----:B0-----:R-:W-:Y:S01]  /*0110*/  NOP ;  /* 0x0000000000007918 */ /* 0x001fe20000000000 */
.L_x_1:
[----:B------:R-:W-:Y:S05]  /*0120*/  BSYNC B0 ;  /* 0x0000000000007941 */ /* 0x000fea0003800000 */
.L_x_0:
[----:B------:R-:W0:Y:S02]  /*0130*/  SHFL.IDX PT, R3, R0, RZ, 0x1f ;  /* 0x00001fff00037589 */ /* 0x000e2400000e0000 */
[----:B0-----:R-:W-:-:S13]  /*0140*/  ISETP.NE.AND P0, PT, R3, RZ, PT ;  /* 0x000000ff0300720c */ /* 0x001fda0003f05270 */
[----:B------:R-:W-:Y:S05]  /*0150*/  @P0 BRA `(.L_x_2) ;  /* 0x0000000000600947 */ /* 0x000fea0003800000 */
[----:B------:R-:W0:Y:S01]  /*0160*/  S2UR UR8, SR_CgaCtaId ;  /* 0x00000000000879c3 */ /* 0x000e220000008800 */
[----:B------:R-:W-:Y:S01]  /*0170*/  UMOV UR4, 0x400 ;  /* 0x0000040000047882 */ /* 0x000fe20000000000 */
[----:B------:R-:W-:Y:S01]  /*0180*/  UMOV UR5, 0x1 ;  /* 0x0000000100057882 */ /* 0x000fe20000000000 */
[----:B------:R-:W-:Y:S01]  /*0190*/  UMOV UR6, 0x6 ;  /* 0x0000000600067882 */ /* 0x000fe20000000000 */
[----:B------:R-:W-:Y:S01]  /*01a0*/  ELECT P0, URZ, PT ;  /* 0x00000000003f782f */ /* 0x000fe20003800000 */
[----:B------:R-:W-:-:S04]  /*01b0*/  UIADD3 UR6, -UR6, 0x100000, URZ ;  /* 0x0010000006067890 */ /* 0x000fc8000fffe13f */
[----:B------:R-:W-:Y:S02]  /*01c0*/  USHF.L.U32 UR7, UR6, 0xb, URZ ;  /* 0x0000000b06077899 */ /* 0x000fe4000800063f */
[----:B------:R-:W-:Y:S02]  /*01d0*/  USHF.L.U32 UR6, UR6, 0x1, URZ ;  /* 0x0000000106067899 */ /* 0x000fe4000800063f */
[----:B0-----:R-:W-:Y:S02]  /*01e0*/  ULEA UR8, UR8, UR4, 0x18 ;  /* 0x0000000408087291 */ /* 0x001fe4000f8ec03f */
[----:B------:R-:W-:-:S04]  /*01f0*/  UIADD3 UR4, -UR5, 0x100000, URZ ;  /* 0x0010000005047890 */ /* 0x000fc8000fffe13f */
[----:B------:R-:W-:Y:S02]  /*0200*/  USHF.L.U32 UR5, UR4, 0xb, URZ ;  /* 0x0000000b04057899 */ /* 0x000fe4000800063f */
[----:B------:R-:W-:Y:S01]  /*0210*/  USHF.L.U32 UR4, UR4, 0x1, URZ ;  /* 0x0000000104047899 */ /* 0x000fe2000800063f */
[----:B------:R-:W0:Y:S11]  /*0220*/  FENCE.VIEW.ASYNC.S ;  /* 0x00000000000073c6 */ /* 0x000e360000000000 */
[----:B0-----:R0:W1:Y:S01]  /*0230*/  SYNCS.EXCH.64 URZ, [UR8], UR4 ;  /* 0x00000004083f75b2 */ /* 0x0010620008000100 */
[----:B------:R0:W2:Y:S01]  /*0240*/  SYNCS.EXCH.64 URZ, [UR8+0x28], UR6 ;  /* 0x00002806083f75b2 */ /* 0x0000a20008000100 */
[----:B------:R0:W3:Y:S01]  /*0250*/  SYNCS.EXCH.64 URZ, [UR8+0x8], UR4 ;  /* 0x00000804083f75b2 */ /* 0x0000e20008000100 */
[----:B------:R0:W4:Y:S01]  /*0260*/  SYNCS.EXCH.64 URZ, [UR8+0x30], UR6 ;  /* 0x00003006083f75b2 */ /* 0x0001220008000100 */
[----:B------:R0:W0:Y:S01]  /*0270*/  SYNCS.EXCH.64 URZ, [UR8+0x10], UR4 ;  /* 0x00001004083f75b2 */ /* 0x0000220008000100 */
[----:B------:R0:W0:Y:S01]  /*0280*/  SYNCS.EXCH.64 URZ, [UR8+0x38], UR6 ;  /* 0x00003806083f75b2 */ /* 0x0000220008000100 */
[----:B------:R0:W0:Y:S01]  /*0290*/  SYNCS.EXCH.64 URZ, [UR8+0x18], UR4 ;  /* 0x00001804083f75b2 */ /* 0x0000220008000100 */
[----:B------:R0:W0:Y:S01]  /*02a0*/  SYNCS.EXCH.64 URZ, [UR8+0x40], UR6 ;  /* 0x00004006083f75b2 */ /* 0x0000220008000100 */
[----:B------:R0:W0:Y:S01]  /*02b0*/  SYNCS.EXCH.64 URZ, [UR8+0x20], UR4 ;  /* 0x00002004083f75b2 */ /* 0x0000220008000100 */
[----:B------:R0:W0:Y:S01]  /*02c0*/  SYNCS.EXCH.64 URZ, [UR8+0x48], UR6 ;  /* 0x00004806083f75b2 */ /* 0x0000220008000100 */
[----:B------:R-:W-:Y:S01]  /*02d0*/  NOP ;  /* 0x0000000000007918 */ /* 0x000fe20000000000 */
.L_x_2:
[----:B------:R-:W-:Y:S01]  /*02e0*/  SHF.R.S32.HI R7, RZ, 0x1f, R18 ;  /* 0x0000001fff077819 */ /* 0x000fe20000011412 */
[----:B------:R-:W5:Y:S01]  /*02f0*/  SHFL.IDX PT, R0, R0, RZ, 0x1f ;  /* 0x00001fff00007589 */ /* 0x000f6200000e0000 */
[----:B0-----:R-:W0:Y:S01]  /*0300*/  S2UR UR8, SR_CTAID.X ;  /* 0x00000000000879c3 */ /* 0x001e220000002500 */
[----:B------:R-:W-:Y:S02]  /*0310*/  ELECT P0, URZ, PT ;  /* 0x00000000003f782f */ /* 0x000fe40003800000 */
[----:B------:R-:W-:Y:S01]  /*0320*/  LEA.HI R7, R7, R18, RZ, 0x7 ;  /* 0x0000001207077211 */ /* 0x000fe200078f38ff */
[----:B------:R-:W1:Y:S01]  /*0330*/  S2R R4, SR_CTAID.Y ;  /* 0x0000000000047919 */ /* 0x000e620000002600 */
[----:B------:R-:W-:Y:S01]  /*0340*/  SHF.R.S32.HI R8, RZ, 0x1f, R3 ;  /* 0x0000001fff087819 */ /* 0x000fe20000011403 */
[----:B------:R-:W-:Y:S01]  /*0350*/  ULDC UR4, c[0x0][0x150] ;  /* 0x0000540000047ab9 */ /* 0x000fe20000000800 */
[----:B------:R-:W-:Y:S01]  /*0360*/  LOP3.LUT R7, R7, 0xffffff80, RZ, 0xc0, !PT ;  /* 0xffffff8007077812 */ /* 0x000fe200078ec0ff */
[----:B------:R-:W-:Y:S01]  /*0370*/  NOP ;  /* 0x0000000000007918 */ /* 0x000fe20000000000 */
[----:B------:R-:W-:Y:S01]  /*0380*/  LEA.HI R8, R8, R3, RZ, 0x2 ;  /* 0x0000000308087211 */ /* 0x000fe200078f10ff */
[----:B------:R-:W2:Y:S01]  /*0390*/  LDC R10, c[0x0][0x144] ;  /* 0x00005100ff0a7b82 */ /* 0x000ea20000000800 */
[----:B------:R-:W-:Y:S01]  /*03a0*/  NOP ;  /* 0x0000000000007918 */ /* 0x000fe20000000000 */
[----:B------:R-:W-:Y:S01]  /*03b0*/  IMAD.IADD R6, R18, 0x1, -R7 ;  /* 0x0000000112067824 */ /* 0x000fe200078e0a07 */
[----:B------:R-:W-:Y:S01]  /*03c0*/  LOP3.LUT R8, R8, 0x3ffffffc, RZ, 0xc0, !PT ;  /* 0x3ffffffc08087812 */ /* 0x000fe200078ec0ff */
[----:B------:R-:W-:Y:S01]  /*03d0*/  IMAD.MOV.U32 R23, RZ, RZ, 0x1 ;  /* 0x00000001ff177424 */ /* 0x000fe200078e00ff */
[----:B------:R-:W-:-:S02]  /*03e0*/  ISETP.NE.AND P3, PT, R5, RZ, PT ;  /* 0x000000ff0500720c */ /* 0x000fc40003f65270 */
[----:B------:R-:W-:Y:S01]  /*03f0*/  SHF.R.S32.HI R7, RZ, 0x1f, R6 ;  /* 0x0000001fff077819 */ /* 0x000fe20000011406 */
[----:B------:R-:W-:Y:S01]  /*0400*/  IMAD.IADD R8, R3, 0x1, -R8 ;  /* 0x0000000103087824 */ /* 0x000fe200078e0a08 */
[----:B------:R-:W3:Y:S02]  /*0410*/  LDC R13, c[0x0][0x140] ;  /* 0x00005000ff0d7b82 */ /* 0x000ee40000000800 */
[----:B------:R-:W-:Y:S02]  /*0420*/  LEA.HI R7, R7, R6, RZ, 0x3 ;  /* 0x0000000607077211 */ /* 0x000fe400078f18ff */
[----:B-----5:R-:W-:Y:S02]  /*0430*/  ISETP.NE.OR P0, PT, R0, RZ, !P0 ;  /* 0x000000ff0000720c */ /* 0x020fe40004705670 */
[--C-:B------:R-:W-:Y:S02]  /*0440*/  SHF.R.S32.HI R0, RZ, 0x3, R7.reuse ;  /* 0x00000003ff007819 */ /* 0x100fe40000011407 */
[----:B------:R-:W-:-:S02]  /*0450*/  SHF.R.S32.HI R7, RZ, 0x1f, R7 ;  /* 0x0000001fff077819 */ /* 0x000fc40000011407 */
[----:B0-----:R-:W-:Y:S02]  /*0460*/  I2FP.F32.U32 R9, UR8 ;  /* 0x0000000800097c45 */ /* 0x001fe40008201000 */
[----:B------:R-:W-:-:S03]  /*0470*/  LEA.HI R7, R7, R0, RZ, 0x2 ;  /* 0x0000000007077211 */ /* 0x000fc600078f10ff */
[----:B------:R-:W-:Y:S01]  /*0480*/  FMUL R9, R9, UR4 ;  /* 0x0000000409097c20 */ /* 0x000fe20008400000 */
[----:B------:R-:W-:Y:S01]  /*0490*/  LOP3.LUT R7, R7, 0xfffffffc, RZ, 0xc0, !PT ;  /* 0xfffffffc07077812 */ /* 0x000fe200078ec0ff */
[----:B------:R-:W-:Y:S01]  /*04a0*/  VOTEU.ALL UP0, P0 ;  /* 0x00000000003f7886 */ /* 0x000fe20000000000 */
[----:B-1----:R-:W-:Y:S01]  /*04b0*/  I2FP.F32.U32 R3, R4 ;  /* 0x0000000400037245 */ /* 0x002fe20000201000 */
[----:B------:R-:W-:Y:S01]  /*04c0*/  ULDC UR4, c[0x0][0x154] ;  /* 0x0000550000047ab9 */ /* 0x000fe20000000800 */
[----:B------:R-:W-:Y:S01]  /*04d0*/  VOTEU.ALL UP1, P0 ;  /* 0x00000000003f7886 */ /* 0x000fe20000020000 */
[----:B------:R-:W0:Y:S01]  /*04e0*/  F2I.U32.TRUNC.NTZ R9, R9 ;  /* 0x0000000900097305 */ /* 0x000e22000020f000 */
[----:B------:R-:W-:Y:S01]  /*04f0*/  IMAD.IADD R7, R0, 0x1, -R7 ;  /* 0x0000000100077824 */ /* 0x000fe200078e0a07 */
[----:B------:R-:W1:Y:S01]  /*0500*/  @!UP0 S2UR UR7, SR_CgaCtaId ;  /* 0x00000000000789c3 */ /* 0x000e620000008800 */
[----:B------:R-:W-:Y:S01]  /*0510*/  FMUL R12, R3, UR4 ;  /* 0x00000004030c7c20 */ /* 0x000fe20008400000 */
[----:B------:R-:W-:Y:S01]  /*0520*/  UMOV UR4, 0x20 ;  /* 0x0000002000047882 */ /* 0x000fe20000000000 */
[----:B------:R-:W-:Y:S01]  /*0530*/  IMAD R8, R8, 0x4, R7 ;  /* 0x0000000408087824 */ /* 0x000fe200078e0207 */
[----:B------:R-:W-:Y:S01]  /*0540*/  @!UP0 UMOV UR6, 0x400 ;  /* 0x0000040000068882 */ /* 0x000fe20000000000 */
[----:B------:R-:W-:-:S04]  /*0550*/  @!UP0 UIADD3 UR4, -UR4, 0x100000, URZ ;  /* 0x0010000004048890 */ /* 0x000fc8000fffe13f */
[----:B------:R-:W-:Y:S02]  /*0560*/  @!UP0 USHF.L.U32 UR5, UR4, 0xb, URZ ;  /* 0x0000000b04058899 */ /* 0x000fe4000800063f */
[----:B------:R-:W-:Y:S01]  /*0570*/  @!UP0 USHF.L.U32 UR4, UR4, 0x1, URZ ;  /* 0x0000000104048899 */ /* 0x000fe2000800063f */
[----:B---3--:R-:W-:Y:S01]  /*0580*/  ISETP.EQ.U32.AND P2, PT, R13, 0x1, PT ;  /* 0x000000010d00780c */ /* 0x008fe20003f42070 */
[----:B------:R-:W3:Y:S01]  /*0590*/  F2I.U32.TRUNC.NTZ R12, R12 ;  /* 0x0000000c000c7305 */ /* 0x000ee2000020f000 */
[----:B------:R-:W-:Y:S01]  /*05a0*/  LEA.HI R0, R8, R8, RZ, 0x1 ;  /* 0x0000000808007211 */ /* 0x000fe200078f08ff */
[----:B------:R-:W5:Y:S03]  /*05b0*/  LDC R7, c[0x0][0x148] ;  /* 0x00005200ff077b82 */ /* 0x000f660000000800 */
[----:B------:R-:W-:Y:S01]  /*05c0*/  LOP3.LUT R11, R0, 0xfffffffe, RZ, 0xc0, !PT ;  /* 0xfffffffe000b7812 */ /* 0x000fe200078ec0ff */
[----:B0-----:R-:W-:Y:S01]  /*05d0*/  IMAD.MOV R15, RZ, RZ, -R9 ;  /* 0x000000ffff0f7224 */ /* 0x001fe200078e0a09 */
[----:B------:R-:W-:-:S03]  /*05e0*/  SHF.R.S32.HI R9, RZ, 0x1f, R2 ;  /* 0x0000001fff097819 */ /* 0x000fc60000011402 */
[----:B--2---:R-:W-:Y:S01]  /*05f0*/  IMAD R3, R10, R15, UR8 ;  /* 0x000000080a037e24 */ /* 0x004fe2000f8e020f */
[----:B------:R-:W-:Y:S01]  /*0600*/  LEA.HI R9, R9, R2, RZ, 0x2 ;  /* 0x0000000209097211 */ /* 0x000fe200078f10ff */
[C---:B------:R-:W-:Y:S02]  /*0610*/  IMAD.IADD R0, R8.reuse, 0x1, -R11 ;  /* 0x0000000108007824 */ /* 0x040fe400078e0a0b */
[----:B------:R-:W-:Y:S01]  /*0620*/  IMAD.SHL.U32 R11, R8, 0x4, RZ ;  /* 0x00000004080b7824 */ /* 0x000fe200078e00ff */
[----:B------:R-:W-:Y:S01]  /*0630*/  LOP3.LUT R9, R9, 0xfffffffc, RZ, 0xc0, !PT ;  /* 0xfffffffc09097812 */ /* 0x000fe200078ec0ff */
[----:B---3--:R-:W-:Y:S01]  /*0640*/  IMAD.MOV R21, RZ, RZ, -R12 ;  /* 0x000000ffff157224 */ /* 0x008fe200078e0a0c */
[----:B------:R-:W-:Y:S01]  /*0650*/  ISETP.NE.AND P4, PT, R0, R3, PT ;  /* 0x000000030000720c */ /* 0x000fe20003f85270 */
[----:B-1----:R-:W-:Y:S01]  /*0660*/  @!UP0 ULEA UR6, UR7, UR6, 0x18 ;  /* 0x0000000607068291 */ /* 0x002fe2000f8ec03f */
[----:B------:R-:W-:Y:S01]  /*0670*/  LOP3.LUT R22, R8, 0xc, R11, 0x78, !PT ;  /* 0x0000000c08167812 */ /* 0x000fe200078e780b */
[----:B------:R-:W-:Y:S01]  /*0680*/  IMAD.IADD R0, R2, 0x1, -R9 ;  /* 0x0000000102007824 */ /* 0x000fe200078e0a09 */
[----:B------:R-:W-:Y:S01]  /*0690*/  VOTEU.ALL UP0, P0 ;  /* 0x00000000003f7886 */ /* 0x000fe20000000000 */
[----:B------:R-:W-:Y:S01]  /*06a0*/  LOP3.LUT P0, RZ, R6, 0x7, RZ, 0xc0, !PT ;  /* 0x0000000706ff7812 */ /* 0x000fe2000780c0ff */
[----:B------:R-:W-:-:S02]  /*06b0*/  VIADD R6, R5, 0xffffffff ;  /* 0xffffffff05067836 */ /* 0x000fc40000000000 */
[----:B------:R-:W-:Y:S01]  /*06c0*/  ISETP.NE.AND P1, PT, R0, 0x3, PT ;  /* 0x000000030000780c */ /* 0x000fe20003f25270 */
[----:B-----5:R-:W-:Y:S01]  /*06d0*/  IMAD R9, R7, R21, R4 ;  /* 0x0000001507097224 */ /* 0x020fe200078e0204 */
[----:B------:R-:W-:Y:S02]  /*06e0*/  ISETP.LT.U32.AND P0, PT, R22, 0x4, !P0 ;  /* 0x000000041600780c */ /* 0x000fe40004701070 */
[----:B------:R-:W-:Y:S01]  /*06f0*/  ISETP.EQ.OR P1, PT, R0, RZ, !P1 ;  /* 0x000000ff0000720c */ /* 0x000fe20004f22670 */
[----:B------:R-:W0:Y:S02]  /*0700*/  FENCE.VIEW.ASYNC.S ;  /* 0x00000000000073c6 */ /* 0x000e240000000000 */
[----:B0-----:R0:W1:Y:S01]  /*0710*/  @!UP0 SYNCS.EXCH.64 URZ, [UR6+0x60], UR4 ;  /* 0x00006004063f85b2 */ /* 0x0010620008000100 */
[----:B------:R-:W-:Y:S02]  /*0720*/  @P4 LEA.HI R2, R22, R22, RZ, 0x1 ;  /* 0x0000001616024211 */ /* 0x000fe400078f08ff */
[----:B------:R-:W-:-:S02]  /*0730*/  ISETP.EQ.AND P1, PT, R5, RZ, P1 ;  /* 0x000000ff0500720c */ /* 0x000fc40000f22270 */
[----:B------:R-:W-:Y:S02]  /*0740*/  @P4 SHF.R.S32.HI R2, RZ, 0x1, R2 ;  /* 0x00000001ff024819 */ /* 0x000fe40000011402 */
[----:B------:R-:W-:Y:S02]  /*0750*/  ISETP.GE.U32.AND P6, PT, R6, 0x2, PT ;  /* 0x000000020600780c */ /* 0x000fe40003fc6070 */
[----:B------:R-:W-:Y:S02]  /*0760*/  @P4 ISETP.NE.AND P5, PT, R2, R9, PT ;  /* 0x000000090200420c */ /* 0x000fe40003fa5270 */
[----:B------:R-:W-:Y:S02]  /*0770*/  SEL R2, RZ, 0x1, !P0 ;  /* 0x00000001ff027807 */ /* 0x000fe40004000000 */
[----:B------:R-:W-:Y:S02]  /*0780*/  @P4 SEL R23, RZ, 0x1, P5 ;  /* 0x00000001ff174807 */ /* 0x000fe40002800000 */
[----:B------:R-:W-:Y:S01]  /*0790*/  SEL R19, RZ, 0x1, !P1 ;  /* 0x00000001ff137807 */ /* 0x000fe20004800000 */
[----:B------:R0:W2:Y:S01]  /*07a0*/  @!UP1 SYNCS.EXCH.64 URZ, [UR6+0x68], UR4 ;  /* 0x00006804063f95b2 */ /* 0x0000a20008000100 */
[----:B------:R-:W-:Y:S01]  /*07b0*/  LOP3.LUT R23, R23, R2, RZ, 0xc0, !PT ;  /* 0x0000000217177212 */ /* 0x000fe200078ec0ff */
[----:B------:R-:W-:Y:S01]  /*07c0*/  NOP ;  /* 0x0000000000007918 */ /* 0x000fe20000000000 */
[----:B------:R-:W-:Y:S01]  /*07d0*/  SEL R19, R19, 0x2, P6 ;  /* 0x0000000213137807 */ /* 0x000fe20003000000 */
[----:B------:R-:W-:Y:S06]  /*07e0*/  @!P2 BRA `(.L_x_3) ;  /* 0x000000000008a947 */ /* 0x000fec0003800000 */
[----:B-12-4-:R-:W-:Y:S01]  /*07f0*/  UCGABAR_ARV ;  /* 0x00000000000079c7 */ /* 0x016fe20008000000 */
[----:B------:R-:W-:Y:S05]  /*0800*/  BRA `(.L_x_4) ;  /* 0x0000000000047947 */ /* 0x000fea0003800000 */
.L_x_3:
[----:B-12-4-:R-:W-:Y:S01]  /*0810*/  NOP ;  /* 0x0000000000007918 */ /* 0x016fe20000000000 */
.L_x_4:
[----:B------:R-:W1:Y:S01]  /*0820*/  LDC R2, c[0x0][0x65c] ;  /* 0x00019700ff027b82 */ /* 0x000e620000000800 */
[----:B------:R-:W-:Y:S02]  /*0830*/  IMAD.U32 R8, RZ, RZ, UR8 ;  /* 0x00000008ff087e24 */ /* 0x000fe4000f8e00ff */
[----:B------:R-:W-:Y:S01]  /*0840*/  IMAD.MOV.U32 R9, RZ, RZ, RZ ;  /* 0x000000ffff097224 */ /* 0x000fe200078e00ff */
[----:B-1----:R-:W-:-:S04]  /*0850*/  ISETP.NE.AND P1, PT, R2, 0x1, PT ;  /* 0x000000010200780c */ /* 0x002fc80003f25270 */
[----:B------:R-:W-:-:S09]  /*0860*/  P2R R5, PR, RZ, 0x2 ;  /* 0x00000002ff057803 */ /* 0x000fd20000000000 */
[----:B------:R-:W1:Y:S01]  /*0870*/  @P1 LDC R17, c[0x0][0x10] ;  /* 0x00000400ff111b82 */ /* 0x000e620000000800 */
[----:B------:R-:W-:Y:S02]  /*0880*/  @P1 IMAD.MOV.U32 R5, RZ, RZ, RZ ;  /* 0x000000ffff051224 */ /* 0x000fe400078e00ff */
[----:B------:R-:W-:-:S05]  /*0890*/  @P1 IMAD.MOV.U32 R13, RZ, RZ, RZ ;  /* 0x000000ffff0d1224 */ /* 0x000fca00078e00ff */
[----:B------:R-:W2:Y:S01]  /*08a0*/  @!P1 LDC R11, c[0x0][0xc] ;  /* 0x00000300ff0b9b82 */ /* 0x000ea20000000800 */
[----:B-1----:R-:W-:-:S04]  /*08b0*/  @P1 IMAD.WIDE.U32 R16, R17, UR8, R4 ;  /* 0x0000000811101c25 */ /* 0x002fc8000f8e0004 */
[----:B------:R-:W-:Y:S02]  /*08c0*/  @P1 IMAD.IADD R17, R17, 0x1, R13 ;  /* 0x0000000111111824 */ /* 0x000fe400078e020d */
[----:B--2---:R-:W-:-:S04]  /*08d0*/  @!P1 IMAD.WIDE.U32 R8, R4, R11, R8 ;  /* 0x0000000b04089225 */ /* 0x004fc800078e0008 */
[----:B------:R-:W-:Y:S02]  /*08e0*/  @!P1 IMAD.MOV.U32 R16, RZ, RZ, R8 ;  /* 0x000000ffff109224 */ /* 0x000fe400078e0008 */
[----:B------:R-:W-:Y:S01]  /*08f0*/  @!P1 IMAD.MOV.U32 R17, RZ, RZ, R9 ;  /* 0x000000ffff119224 */ /* 0x000fe200078e0009 */
[----:B------:R-:W-:Y:S06]  /*0900*/  @!P2 BRA `(.L_x_5) ;  /* 0x00000000000ca947 */ /* 0x000fec0003800000 */
[----:B------:R-:W-:Y:S01]  /*0910*/  UCGABAR_WAIT ;  /* 0x0000000000007dc7 */ /* 0x000fe20008000000 */
[----:B------:R-:W-:Y:S01]  /*0920*/  CCTL.IVALL ;  /* 0x00000000ff00798f */ /* 0x000fe20002000000 */
[----:B------:R-:W-:Y:S05]  /*0930*/  BRA `(.L_x_6) ;  /* 0x0000000000047947 */ /* 0x000fea0003800000 */
.L_x_5:
[----:B------:R-:W-:Y:S06]  /*0940*/  BAR.SYNC.DEFER_BLOCKING 0x0 ;  /* 0x0000000000007b1d */ /* 0x000fec0000010000 */
.L_x_6:
[----:B------:R-:W-:Y:S05]  /*0950*/  @!P3 BRA `(.L_x_7) ;  /* 0x0000003c009cb947 */ /* 0x000fea0003800000 */
[----:B------:R-:W-:-:S13]  /*0960*/  ISETP.GT.U32.AND P0, PT, R6, 0x1, PT ;  /* 0x000000010600780c */ /* 0x000fda0003f04070 */
[----:B0-----:R-:W-:Y:S05]  /*0970*/  @P0 EXIT ;  /* 0x000000000000094d */ /* 0x001fea0003800000 */
[----:B------:R-:W-:Y:S01]  /*0980*/  ULDC.64 UR4, c[0x0][0x650] ;  /* 0x0001940000047ab9 */ /* 0x000fe20000000a00 */
[----:B------:R-:W-:Y:S01]  /*0990*/  PRMT R0, RZ, 0x7610, R0 ;  /* 0x00007610ff007816 */ /* 0x000fe20000000000 */
[----:B------:R-:W-:Y:S01]  /*09a0*/  IMAD.MOV.U32 R60, RZ, RZ, -0x1 ;  /* 0xffffffffff3c7424 */ /* 0x000fe200078e00ff */
[----:B------:R-:W-:Y:S01]  /*09b0*/  ISETP.GE.U32.AND P0, PT, R16, UR4, PT ;  /* 0x0000000410007c0c */ /* 0x000fe2000bf06070 */
[----:B------:R-:W-:Y:S02]  /*09c0*/  IMAD.MOV.U32 R61, RZ, RZ, -0x1 ;  /* 0xffffffffff3d7424 */ /* 0x000fe400078e00ff */
[----:B------:R-:W-:Y:S01]  /*09d0*/  IMAD.MOV.U32 R59, RZ, RZ, -0x1 ;  /* 0xffffffffff3b7424 */ /* 0x000fe200078e00ff */
[----:B------:R-:W-:-:S13]  /*09e0*/  ISETP.GE.U32.AND.EX P0, PT, R17, UR5, PT, P0 ;  /* 0x0000000511007c0c */ /* 0x000fda000bf06100 */
[----:B------:R-:W-:Y:S05]  /*09f0*/  @P0 BRA `(.L_x_8) ;  /* 0x0000000400280947 */ /* 0x000fea0003800000 */
[----:B------:R-:W0:Y:S01]  /*0a00*/  LDC.64 R24, c[0x0][0x628] ;  /* 0x00018a00ff187b82 */ /* 0x000e220000000a00 */
[----:B------:R-:W-:Y:S02]  /*0a10*/  IMAD.MOV.U32 R8, RZ, RZ, R16 ;  /* 0x000000ffff087224 */ /* 0x000fe400078e0010 */
[----:B------:R-:W-:-:S05]  /*0a20*/  IMAD.MOV.U32 R9, RZ, RZ, R17 ;  /* 0x000000ffff097224 */ /* 0x000fca00078e0011 */
[----:B------:R-:W1:Y:S08]  /*0a30*/  LDC R0, c[0x0][0x630] ;  /* 0x00018c00ff007b82 */ /* 0x000e700000000800 */
[----:B------:R-:W2:Y:S01]  /*0a40*/  LDC.64 R26, c[0x0][0x620] ;  /* 0x00018800ff1a7b82 */ /* 0x000ea20000000a00 */
[----:B0-----:R-:W-:-:S04]  /*0a50*/  ISETP.NE.U32.AND P0, PT, R24, RZ, PT ;  /* 0x000000ff1800720c */ /* 0x001fc80003f05070 */
[----:B------:R-:W-:-:S13]  /*0a60*/  ISETP.NE.AND.EX P0, PT, R25, RZ, PT, P0 ;  /* 0x000000ff1900720c */ /* 0x000fda0003f05300 */
[----:B-12---:R-:W-:Y:S05]  /*0a70*/  @!P0 BRA `(.L_x_9) ;  /* 0x0000000000288947 */ /* 0x006fea0003800000 */
[----:B------:R-:W0:Y:S02]  /*0a80*/  LDC R13, c[0x0][0x634] ;  /* 0x00018d00ff0d7b82 */ /* 0x000e240000000800 */
[----:B0-----:R-:W-:-:S05]  /*0a90*/  IADD3 R13, P0, R16, R13, RZ ;  /* 0x0000000d100d7210 */ /* 0x001fca0007f1e0ff */
[----:B------:R-:W-:-:S04]  /*0aa0*/  IMAD.X R15, RZ, RZ, R17, P0 ;  /* 0x000000ffff0f7224 */ /* 0x000fc800000e0611 */
[----:B------:R-:W-:-:S04]  /*0ab0*/  IMAD.WIDE.U32 R8, R15, R24, RZ ;  /* 0x000000180f087225 */ /* 0x000fc800078e00ff */
[----:B------:R-:W-:-:S04]  /*0ac0*/  IMAD.WIDE.U32 R10, P0, R13, R25, R8 ;  /* 0x000000190d0a7225 */ /* 0x000fc80007800008 */
[----:B------:R-:W-:-:S04]  /*0ad0*/  IMAD.WIDE.U32 R8, R13, R24, RZ ;  /* 0x000000180d087225 */ /* 0x000fc800078e00ff */
[----:B------:R-:W-:Y:S01]  /*0ae0*/  IMAD.X R13, RZ, RZ, RZ, P0 ;  /* 0x000000ffff0d7224 */ /* 0x000fe200000e06ff */
[----:B------:R-:W-:Y:S01]  /*0af0*/  IADD3 RZ, P0, R9, R10, RZ ;  /* 0x0000000a09ff7210 */ /* 0x000fe20007f1e0ff */
[----:B------:R-:W-:-:S04]  /*0b00*/  IMAD.MOV.U32 R12, RZ, RZ, R11 ;  /* 0x000000ffff0c7224 */ /* 0x000fc800078e000b */
[----:B------:R-:W-:-:S08]  /*0b10*/  IMAD.WIDE.U32.X R8, R15, R25, R12, P0 ;  /* 0x000000190f087225 */ /* 0x000fd000000e040c */
.L_x_9:
[----:B------:R-:W0:Y:S01]  /*0b20*/  LDC.64 R24, c[0x0][0x640] ;  /* 0x00019000ff187b82 */ /* 0x000e220000000a00 */
[-CC-:B------:R-:W-:Y:S01]  /*0b30*/  SHF.R.U64 R59, R8, R0.reuse, R9.reuse ;  /* 0x00000000083b7219 */ /* 0x180fe20000001209 */
[----:B------:R-:W-:Y:S01]  /*0b40*/  IMAD R30, R7, R21, R4 ;  /* 0x00000015071e7224 */ /* 0x000fe200078e0204 */
[----:B------:R-:W-:Y:S01]  /*0b50*/  SHF.R.U32.HI R0, RZ, R0, R9 ;  /* 0x00000000ff007219 */ /* 0x000fe20000011609 */
[----:B------:R-:W-:Y:S01]  /*0b60*/  IMAD.MOV.U32 R21, RZ, RZ, 0x1 ;  /* 0x00000001ff157424 */ /* 0x000fe200078e00ff */
[----:B------:R-:W-:-:S03]  /*0b70*/  IADD3 R5, P0, RZ, -R59, RZ ;  /* 0x8000003bff057210 */ /* 0x000fc60007f1e0ff */
[----:B------:R-:W1:Y:S02]  /*0b80*/  LDC R6, c[0x0][0x618] ;  /* 0x00018600ff067b82 */ /* 0x000e640000000800 */
[----:B------:R-:W-:-:S04]  /*0b90*/  IMAD.X R9, RZ, RZ, ~R0, P0 ;  /* 0x000000ffff097224 */ /* 0x000fc800000e0e00 */
[-C--:B------:R-:W-:Y:S02]  /*0ba0*/  IMAD R0, R9, R26.reuse, RZ ;  /* 0x0000001a09007224 */ /* 0x080fe400078e02ff */
[----:B------:R-:W2:Y:S01]  /*0bb0*/  LDC R11, c[0x0][0x608] ;  /* 0x00018200ff0b7b82 */ /* 0x000ea20000000800 */
[----:B------:R-:W-:-:S04]  /*0bc0*/  IMAD.WIDE.U32 R8, R5, R26, R16 ;  /* 0x0000001a05087225 */ /* 0x000fc800078e0010 */
[----:B------:R-:W-:-:S03]  /*0bd0*/  IMAD R5, R5, R27, R0 ;  /* 0x0000001b05057224 */ /* 0x000fc600078e0200 */
[----:B------:R-:W3:Y:S01]  /*0be0*/  LDC R12, c[0x0][0x658] ;  /* 0x00019600ff0c7b82 */ /* 0x000ee20000000800 */
[----:B0-----:R-:W-:Y:S01]  /*0bf0*/  ISETP.NE.U32.AND P0, PT, R24, RZ, PT ;  /* 0x000000ff1800720c */ /* 0x001fe20003f05070 */
[----:B------:R-:W-:Y:S02]  /*0c00*/  IMAD.IADD R5, R9, 0x1, R5 ;  /* 0x0000000109057824 */ /* 0x000fe400078e0205 */
[----:B------:R-:W-:Y:S01]  /*0c10*/  IMAD.MOV.U32 R9, RZ, RZ, -0x1 ;  /* 0xffffffffff097424 */ /* 0x000fe200078e00ff */
[----:B------:R-:W-:-:S03]  /*0c20*/  ISETP.NE.AND.EX P0, PT, R25, RZ, PT, P0 ;  /* 0x000000ff1900720c */ /* 0x000fc60003f05300 */
[----:B------:R-:W0:Y:S01]  /*0c30*/  LDC R15, c[0x0][0x600] ;  /* 0x00018000ff0f7b82 */ /* 0x000e220000000800 */
[-CC-:B-1----:R-:W-:Y:S02]  /*0c40*/  SHF.R.U64 R13, R8, R6.reuse, R5.reuse ;  /* 0x00000006080d7219 */ /* 0x182fe40000001205 */
[----:B------:R-:W-:-:S05]  /*0c50*/  SHF.R.U32.HI R0, RZ, R6, R5 ;  /* 0x00000006ff007219 */ /* 0x000fca0000011605 */
[----:B------:R-:W1:Y:S01]  /*0c60*/  LDC R14, c[0x0][0x648] ;  /* 0x00019200ff0e7b82 */ /* 0x000e620000000800 */
[-CC-:B--2---:R-:W-:Y:S02]  /*0c70*/  SHF.R.U64 R27, R13, R11.reuse, R0.reuse ;  /* 0x0000000b0d1b7219 */ /* 0x184fe40000001200 */
[----:B------:R-:W-:-:S05]  /*0c80*/  SHF.R.U32.HI R5, RZ, R11, R0 ;  /* 0x0000000bff057219 */ /* 0x000fca0000011600 */
[----:B------:R-:W2:Y:S01]  /*0c90*/  LDC R20, c[0x0][0x638] ;  /* 0x00018e00ff147b82 */ /* 0x000ea20000000800 */
[-CC-:B---3--:R-:W-:Y:S02]  /*0ca0*/  SHF.R.U64 R28, R27, R12.reuse, R5.reuse ;  /* 0x0000000c1b1c7219 */ /* 0x188fe40000001205 */
[-C--:B------:R-:W-:Y:S02]  /*0cb0*/  SHF.L.U32 R0, R9, R12.reuse, RZ ;  /* 0x0000000c09007219 */ /* 0x080fe400000006ff */
[----:B------:R-:W-:Y:S01]  /*0cc0*/  SHF.R.U32.HI R5, RZ, R12, R5 ;  /* 0x0000000cff057219 */ /* 0x000fe20000011605 */
[----:B------:R-:W-:Y:S01]  /*0cd0*/  IMAD.MOV.U32 R4, RZ, RZ, R28 ;  /* 0x000000ffff047224 */ /* 0x000fe200078e001c */
[----:B------:R-:W-:Y:S01]  /*0ce0*/  LOP3.LUT R10, RZ, R0, RZ, 0x33, !PT ;  /* 0x00000000ff0a7212 */ /* 0x000fe200078e33ff */
[----:B------:R-:W3:Y:S01]  /*0cf0*/  LDC R26, c[0x0][0x610] ;  /* 0x00018400ff1a7b82 */ /* 0x000ee20000000800 */
[----:B------:R-:W-:Y:S05]  /*0d00*/  @!P0 BRA `(.L_x_10) ;  /* 0x0000000000288947 */ /* 0x000fea0003800000 */
[----:B------:R-:W4:Y:S02]  /*0d10*/  LDC R9, c[0x0][0x64c] ;  /* 0x00019300ff097b82 */ /* 0x000f240000000800 */
[----:B----4-:R-:W-:-:S05]  /*0d20*/  IADD3 R9, P0, R28, R9, RZ ;  /* 0x000000091c097210 */ /* 0x010fca0007f1e0ff */
        /* <DEDUP_REMOVED lines=8> */
.L_x_10:
[----:B-1----:R-:W-:Y:S01]  /*0db0*/  SHF.R.U64 R4, R4, R14, R5 ;  /* 0x0000000e04047219 */ /* 0x002fe20000001205 */
[----:B0-----:R-:W-:Y:S01]  /*0dc0*/  VIADD R6, R15, 0xffffffff ;  /* 0xffffffff0f067836 */ /* 0x001fe20000000000 */
[----:B------:R-:W-:Y:S02]  /*0dd0*/  SHF.L.U32 R0, R21, R12, RZ ;  /* 0x0000000c15007219 */ /* 0x000fe400000006ff */
[----:B------:R-:W-:Y:S01]  /*0de0*/  LOP3.LUT R5, R27, R10, RZ, 0xc0, !PT ;  /* 0x0000000a1b057212 */ /* 0x000fe200078ec0ff */
[----:B------:R-:W-:Y:S01]  /*0df0*/  IMAD.MOV R7, RZ, RZ, -R4 ;  /* 0x000000ffff077224 */ /* 0x000fe200078e0a04 */
[----:B------:R-:W-:Y:S02]  /*0e00*/  SEL R3, R3, R30, !P1 ;  /* 0x0000001e03037207 */ /* 0x000fe40004800000 */
[----:B------:R-:W-:Y:S01]  /*0e10*/  LOP3.LUT R6, R13, R6, RZ, 0xc0, !PT ;  /* 0x000000060d067212 */ /* 0x000fe200078ec0ff */
[----:B------:R-:W-:Y:S02]  /*0e20*/  IMAD R4, R0, R4, R5 ;  /* 0x0000000400047224 */ /* 0x000fe400078e0205 */
[----:B--2---:R-:W-:-:S02]  /*0e30*/  IMAD R0, R7, R20, R28 ;  /* 0x0000001407007224 */ /* 0x004fc400078e021c */
[----:B---3--:R-:W-:Y:S02]  /*0e40*/  IMAD R3, R4, R26, R3 ;  /* 0x0000001a04037224 */ /* 0x008fe400078e0203 */
[----:B------:R-:W-:Y:S02]  /*0e50*/  IMAD R60, R0, R15, R6 ;  /* 0x0000000f003c7224 */ /* 0x000fe400078e0206 */
[----:B------:R-:W-:-:S03]  /*0e60*/  IMAD.MOV.U32 R4, RZ, RZ, 0x1 ;  /* 0x00000001ff047424 */ /* 0x000fc600078e00ff */
[----:B------:R-:W-:Y:S02]  /*0e70*/  SEL R61, R60, R3, !P1 ;  /* 0x000000033c3d7207 */ /* 0x000fe40004800000 */
[----:B------:R-:W-:Y:S02]  /*0e80*/  PRMT R0, R4, 0x7610, R0 ;  /* 0x0000761004007816 */ /* 0x000fe40000000000 */
[----:B------:R-:W-:-:S07]  /*0e90*/  SEL R60, R3, R60, !P1 ;  /* 0x0000003c033c7207 */ /* 0x000fce0004800000 */
.L_x_8:
[----:B------:R-:W-:-:S08]  /*0ea0*/  NOP ;  /* 0x0000000000007918 */ /* 0x000fd00000000000 */
[----:B------:R-:W0:Y:S02]  /*0eb0*/  USETMAXREG.TRY_ALLOC.CTAPOOL UP0, 0xe8 ;  /* 0x000000e8000079c8 */ /* 0x000e240008000600 */
[----:B0-----:R-:W-:-:S13]  /*0ec0*/  PLOP3.LUT P0, PT, PT, PT, UP0, 0x80, 0x0 ;  /* 0x000000000000781c */ /* 0x001fda0003f0f008 */
[----:B------:R-:W-:Y:S05]  /*0ed0*/  @!P0 BRA `(.L_x_8) ;  /* 0xfffffffc00f08947 */ /* 0x000fea000383ffff */
[----:B------:R-:W-:Y:S01]  /*0ee0*/  ULDC.64 UR4, c[0x0][0x598] ;  /* 0x0001660000047ab9 */ /* 0x000fe20000000a00 */
[----:B------:R-:W-:Y:S01]  /*0ef0*/  ULDC.64 UR36, c[0x0][0x208] ;  /* 0x0000820000247ab9 */ /* 0x000fe20000000a00 */
[----:B------:R-:W-:-:S04]  /*0f00*/  ISETP.NE.U32.AND P0, PT, RZ, UR4, PT ;  /* 0x00000004ff007c0c */ /* 0x000fc8000bf05070 */
[----:B------:R-:W-:-:S13]  /*0f10*/  ISETP.NE.AND.EX P0, PT, RZ, UR5, PT, P0 ;  /* 0x00000005ff007c0c */ /* 0x000fda000bf05300 */
[----:B------:R-:W-:Y:S05]  /*0f20*/  @!P0 BRA `(.L_x_11) ;  /* 0x00000000001c8947 */ /* 0x000fea0003800000 */
[----:B------:R-:W0:Y:S02]  /*0f30*/  LDC.64 R4, c[0x0][0x598] ;  /* 0x00016600ff047b82 */ /* 0x000e240000000a00 */
[----:B0-----:R-:W2:Y:S02]  /*0f40*/  LDG.E.64 R4, desc[UR36][R4.64] ;  /* 0x0000002404047981 */ /* 0x001ea4000c1e1b00 */
[----:B--2---:R-:W-:-:S04]  /*0f50*/  ISETP.NE.U32.AND P0, PT, R4, RZ, PT ;  /* 0x000000ff0400720c */ /* 0x004fc80003f05070 */
[----:B------:R-:W-:-:S13]  /*0f60*/  ISETP.NE.AND.EX P0, PT, R5, RZ, PT, P0 ;  /* 0x000000ff0500720c */ /* 0x000fda0003f05300 */
[----:B------:R-:W-:Y:S05]  /*0f70*/  @!P0 BRA `(.L_x_11) ;  /* 0x0000000000088947 */ /* 0x000fea0003800000 */
[----:B------:R0:W5:Y:S01]  /*0f80*/  LD.E R56, desc[UR36][R4.64] ;  /* 0x0000002404387980 */ /* 0x000162000c101900 */
[----:B------:R-:W-:Y:S05]  /*0f90*/  BRA `(.L_x_12) ;  /* 0x0000000000247947 */ /* 0x000fea0003800000 */
.L_x_11:
[----:B------:R-:W-:Y:S02]  /*0fa0*/  ULDC.64 UR4, c[0x0][0x588] ;  /* 0x0001620000047ab9 */ /* 0x000fe40000000a00 */
[----:B------:R-:W-:-:S04]  /*0fb0*/  ISETP.NE.U32.AND P0, PT, RZ, UR4, PT ;  /* 0x00000004ff007c0c */ /* 0x000fc8000bf05070 */
[----:B------:R-:W-:-:S13]  /*0fc0*/  ISETP.NE.AND.EX P0, PT, RZ, UR5, PT, P0 ;  /* 0x00000005ff007c0c */ /* 0x000fda000bf05300 */
[----:B------:R-:W-:Y:S05]  /*0fd0*/  @!P0 BRA `(.L_x_13) ;  /* 0x00000000000c8947 */ /* 0x000fea0003800000 */
[----:B------:R-:W0:Y:S02]  /*0fe0*/  LDC.64 R56, c[0x0][0x588] ;  /* 0x00016200ff387b82 */ /* 0x000e240000000a00 */
[----:B0-----:R1:W5:Y:S01]  /*0ff0*/  LDG.E R56, desc[UR36][R56.64] ;  /* 0x0000002438387981 */ /* 0x001362000c1e1900 */
[----:B------:R-:W-:Y:S05]  /*1000*/  BRA `(.L_x_12) ;  /* 0x0000000000087947 */ /* 0x000fea0003800000 */
.L_x_13:
[----:B------:R-:W-:Y:S02]  /*1010*/  ULDC UR4, c[0x0][0x580] ;  /* 0x0001600000047ab9 */ /* 0x000fe40000000800 */
[----:B------:R-:W-:-:S07]  /*1020*/  IMAD.U32 R56, RZ, RZ, UR4 ;  /* 0x00000004ff387e24 */ /* 0x000fce000f8e00ff */
.L_x_12:
[----:B------:R-:W-:Y:S02]  /*1030*/  ULDC.64 UR4, c[0x0][0x5a0] ;  /* 0x0001680000047ab9 */ /* 0x000fe40000000a00 */
[----:B------:R-:W-:-:S04]  /*1040*/  ISETP.NE.U32.AND P0, PT, RZ, UR4, PT ;  /* 0x00000004ff007c0c */ /* 0x000fc8000bf05070 */
[----:B------:R-:W-:-:S13]  /*1050*/  ISETP.NE.AND.EX P0, PT, RZ, UR5, PT, P0 ;  /* 0x00000005ff007c0c */ /* 0x000fda000bf05300 */
[----:B------:R-:W-:Y:S05]  /*1060*/  @!P0 BRA `(.L_x_14) ;  /* 0x00000000001c8947 */ /* 0x000fea0003800000 */
[----:B0-----:R-:W0:Y:S02]  /*1070*/  LDC.64 R4, c[0x0][0x5a0] ;  /* 0x00016800ff047b82 */ /* 0x001e240000000a00 */
[----:B0-----:R-:W2:Y:S02]  /*1080*/  LDG.E.64 R4, desc[UR36][R4.64] ;  /* 0x0000002404047981 */ /* 0x001ea4000c1e1b00 */
[----:B--2---:R-:W-:-:S04]  /*1090*/  ISETP.NE.U32.AND P0, PT, R4, RZ, PT ;  /* 0x000000ff0400720c */ /* 0x004fc80003f05070 */
[----:B------:R-:W-:-:S13]  /*10a0*/  ISETP.NE.AND.EX P0, PT, R5, RZ, PT, P0 ;  /* 0x000000ff0500720c */ /* 0x000fda0003f05300 */
[----:B------:R-:W-:Y:S05]  /*10b0*/  @!P0 BRA `(.L_x_14) ;  /* 0x0000000000088947 */ /* 0x000fea0003800000 */
[----:B-1----:R0:W5:Y:S01]  /*10c0*/  LD.E R57, desc[UR36][R4.64] ;  /* 0x0000002404397980 */ /* 0x002162000c101900 */
[----:B------:R-:W-:Y:S05]  /*10d0*/  BRA `(.L_x_15) ;  /* 0x0000000000247947 */ /* 0x000fea0003800000 */
.L_x_14:
[----:B------:R-:W-:Y:S02]  /*10e0*/  ULDC.64 UR4, c[0x0][0x590] ;  /* 0x0001640000047ab9 */ /* 0x000fe40000000a00 */
[----:B------:R-:W-:-:S04]  /*10f0*/  ISETP.NE.U32.AND P0, PT, RZ, UR4, PT ;  /* 0x00000004ff007c0c */ /* 0x000fc8000bf05070 */
[----:B------:R-:W-:-:S13]  /*1100*/  ISETP.NE.AND.EX P0, PT, RZ, UR5, PT, P0 ;  /* 0x00000005ff007c0c */ /* 0x000fda000bf05300 */
[----:B------:R-:W-:Y:S05]  /*1110*/  @!P0 BRA `(.L_x_16) ;  /* 0x00000000000c8947 */ /* 0x000fea0003800000 */
[----:B0-----:R-:W1:Y:S02]  /*1120*/  LDC.64 R4, c[0x0][0x590] ;  /* 0x00016400ff047b82 */ /* 0x001e640000000a00 */
[----:B-1----:R1:W5:Y:S01]  /*1130*/  LDG.E R57, desc[UR36][R4.64] ;  /* 0x0000002404397981 */ /* 0x002362000c1e1900 */
[----:B------:R-:W-:Y:S05]  /*1140*/  BRA `(.L_x_15) ;  /* 0x0000000000087947 */ /* 0x000fea0003800000 */
.L_x_16:
[----:B------:R-:W-:Y:S02]  /*1150*/  ULDC UR4, c[0x0][0x584] ;  /* 0x0001610000047ab9 */ /* 0x000fe40000000800 */
[----:B-1----:R-:W-:-:S07]  /*1160*/  IMAD.U32 R57, RZ, RZ, UR4 ;  /* 0x00000004ff397e24 */ /* 0x002fce000f8e00ff */
.L_x_15:
[----:B------:R-:W-:-:S13]  /*1170*/  LOP3.LUT P0, RZ, R0, 0xff, RZ, 0xc0, !PT ;  /* 0x000000ff00ff7812 */ /* 0x000fda000780c0ff */
[----:B------:R-:W-:Y:S05]  /*1180*/  @!P0 EXIT ;  /* 0x000000000000894d */ /* 0x000fea0003800000 */
[----:B------:R-:W-:Y:S01]  /*1190*/  ULDC UR4, c[0x0][0x28c] ;  /* 0x0000a30000047ab9 */ /* 0x000fe20000000800 */
[----:B------:R-:W-:Y:S01]  /*11a0*/  LOP3.LUT R58, R19, 0x1, RZ, 0xfc, !PT ;  /* 0x00000001133a7812 */ /* 0x000fe200078efcff */
[----:B------:R-:W-:Y:S01]  /*11b0*/  UIADD3 UR4, UR4, 0x1f, URZ ;  /* 0x0000001f04047890 */ /* 0x000fe2000fffe03f */
[----:B------:R-:W-:Y:S01]  /*11c0*/  UMOV UR38, URZ ;  /* 0x0000003f00267c82 */ /* 0x000fe20008000000 */
[----:B------:R-:W-:Y:S02]  /*11d0*/  UMOV UR39, URZ ;  /* 0x0000003f00277c82 */ /* 0x000fe40008000000 */
[----:B------:R-:W-:-:S04]  /*11e0*/  USHF.R.S32.HI UR5, URZ, 0x1f, UR4 ;  /* 0x0000001f3f057899 */ /* 0x000fc80008011404 */
[----:B------:R-:W-:-:S04]  /*11f0*/  ULEA.HI UR5, UR5, UR4, URZ, 0x5 ;  /* 0x0000000405057291 */ /* 0x000fc8000f8f283f */
[----:B------:R-:W-:-:S12]  /*1200*/  USHF.R.S32.HI UR40, URZ, 0x5, UR5 ;  /* 0x000000053f287899 */ /* 0x000fd80008011405 */
.L_x_100:
[----:B------:R-:W-:Y:S01]  /*1210*/  LOP3.LUT R0, R18, 0x80, RZ, 0xc0, !PT ;  /* 0x0000008012007812 */ /* 0x000fe200078ec0ff */
[----:B--2---:R-:W2:Y:S01]  /*1220*/  S2UR UR7, SR_CgaCtaId ;  /* 0x00000000000779c3 */ /* 0x004ea20000008800 */
[----:B------:R-:W-:Y:S02]  /*1230*/  UMOV UR6, 0x400 ;  /* 0x0000040000067882 */ /* 0x000fe40000000000 */
[----:B------:R-:W-:-:S06]  /*1240*/  SHF.R.U32.HI R0, RZ, 0x7, R0 ;  /* 0x00000007ff007819 */ /* 0x000fcc0000011600 */
[----:B---3--:R-:W3:Y:S01]  /*1250*/  SHFL.IDX PT, R0, R0, RZ, 0x1f ;  /* 0x00001fff00007589 */ /* 0x008ee200000e0000 */
[----:B--2---:R-:W-:Y:S01]  /*1260*/  ULEA UR6, UR7, UR6, 0x18 ;  /* 0x0000000607067291 */ /* 0x004fe2000f8ec03f */
[----:B---3--:R-:W-:-:S13]  /*1270*/  R2UR UR4, R0 ;  /* 0x00000000000472ca */ /* 0x008fda00000e0000 */
[----:B------:R-:W-:-:S04]  /*1280*/  ULEA.HI UR5, UR4, UR4, URZ, 0x1 ;  /* 0x0000000404057291 */ /* 0x000fc8000f8f083f */
[----:B------:R-:W-:-:S04]  /*1290*/  ULOP3.LUT UR5, UR5, 0xffffe, URZ, 0xc0, !UPT ;  /* 0x000ffffe05057892 */ /* 0x000fc8000f8ec03f */
[----:B------:R-:W-:-:S03]  /*12a0*/  UIADD3 UR5, UR4, -UR5, URZ ;  /* 0x8000000504057290 */ /* 0x000fc6000fffe03f */
[----:B------:R-:W-:Y:S01]  /*12b0*/  ULDC UR4, c[0x0][0x28c] ;  /* 0x0000a30000047ab9 */ /* 0x000fe20000000800 */
[----:B------:R-:W-:Y:S01]  /*12c0*/  ULEA UR5, UR5, UR6, 0xc ;  /* 0x0000000605057291 */ /* 0x000fe2000f8e603f */
[----:B------:R-:W-:-:S03]  /*12d0*/  ISETP.LT.AND P0, PT, RZ, UR4, PT ;  /* 0x00000004ff007c0c */ /* 0x000fc6000bf01270 */
[----:B------:R-:W-:-:S04]  /*12e0*/  UIADD3 UR5, UR5, 0x100, URZ ;  /* 0x0000010005057890 */ /* 0x000fc8000fffe03f */
[----:B------:R-:W-:-:S04]  /*12f0*/  USHF.R.U32.HI UR5, URZ, 0x4, UR5 ;  /* 0x000000043f057899 */ /* 0x000fc80008011605 */
[----:B------:R-:W-:Y:S02]  /*1300*/  ULOP3.LUT UR41, UR5, 0x3fff, URZ, 0xc0, !UPT ;  /* 0x00003fff05297892 */ /* 0x000fe4000f8ec03f */
[----:B-1--45:R-:W-:Y:S10]  /*1310*/  @P0 BRA `(.L_x_17) ;  /* 0x0000000000400947 */ /* 0x032ff40003800000 */
[----:B------:R-:W-:Y:S01]  /*1320*/  MOV R0, 0x0 ;  /* 0x0000000000007802 */ /* 0x000fe20000000f00 */
[----:B------:R-:W-:Y:S01]  /*1330*/  ULDC.64 UR4, c[0x4][0x68] ;  /* 0x01001a0000047ab9 */ /* 0x000fe20000000a00 */
[----:B------:R-:W-:Y:S01]  /*1340*/  ULDC.64 UR6, c[0x4][0x8] ;  /* 0x0100020000067ab9 */ /* 0x000fe20000000a00 */
[----:B01----:R-:W-:Y:S01]  /*1350*/  IMAD.U32 R4, RZ, RZ, UR4 ;  /* 0x00000004ff047e24 */ /* 0x003fe2000f8e00ff */
[----:B------:R0:W1:Y:S01]  /*1360*/  LDC.64 R14, c[0x4][R0] ;  /* 0x01000000000e7b82 */ /* 0x0000620000000a00 */
[----:B------:R-:W-:Y:S01]  /*1370*/  IMAD.U32 R5, RZ, RZ, UR5 ;  /* 0x00000005ff057e24 */ /* 0x000fe2000f8e00ff */
[----:B------:R-:W-:Y:S01]  /*1380*/  ULDC.64 UR4, c[0x4][0x70] ;  /* 0x01001c0000047ab9 */ /* 0x000fe20000000a00 */
[----:B------:R-:W-:Y:S02]  /*1390*/  IMAD.U32 R10, RZ, RZ, UR6 ;  /* 0x00000006ff0a7e24 */ /* 0x000fe4000f8e00ff */
[----:B------:R-:W-:Y:S02]  /*13a0*/  IMAD.U32 R6, RZ, RZ, UR4 ;  /* 0x00000004ff067e24 */ /* 0x000fe4000f8e00ff */
[----:B------:R-:W-:-:S02]  /*13b0*/  IMAD.U32 R7, RZ, RZ, UR5 ;  /* 0x00000005ff077e24 */ /* 0x000fc4000f8e00ff */
[----:B------:R-:W-:Y:S02]  /*13c0*/  IMAD.U32 R11, RZ, RZ, UR7 ;  /* 0x00000007ff0b7e24 */ /* 0x000fe4000f8e00ff */
[----:B------:R-:W-:Y:S02]  /*13d0*/  IMAD.MOV.U32 R8, RZ, RZ, 0x1e1 ;  /* 0x000001e1ff087424 */ /* 0x000fe400078e00ff */
[----:B------:R-:W-:Y:S02]  /*13e0*/  IMAD.MOV.U32 R12, RZ, RZ, 0x1 ;  /* 0x00000001ff0c7424 */ /* 0x000fe400078e00ff */
[----:B0-----:R-:W-:-:S07]  /*13f0*/  IMAD.MOV.U32 R13, RZ, RZ, RZ ;  /* 0x000000ffff0d7224 */ /* 0x001fce00078e00ff */
[----:B------:R-:W-:-:S07]  /*1400*/  LEPC R20, `(.L_x_17) ;  /* 0x000000001014794e */ /* 0x000fce0000000000 */
[----:B-1---5:R-:W-:Y:S05]  /*1410*/  CALL.ABS.NOINC R14 ;  /* 0x000000000e007343 */ /* 0x022fea0003c00000 */
.L_x_17:
[----:B------:R-:W-:-:S13]  /*1420*/  ISETP.NE.AND P0, PT, R58, 0x3, PT ;  /* 0x000000033a00780c */ /* 0x000fda0003f05270 */
[----:B------:R-:W-:Y:S05]  /*1430*/  @!P0 BRA `(.L_x_18) ;  /* 0x0000000000048947 */ /* 0x000fea0003800000 */
[----:B------:R-:W-:Y:S01]  /*1440*/  BPT.TRAP 0x1 ;  /* 0x000000040000795c */ /* 0x000fe20000300000 */
.L_x_18:
[----:B------:R-:W2:Y:S01]  /*1450*/  S2UR UR5, SR_CgaCtaId ;  /* 0x00000000000579c3 */ /* 0x000ea20000008800 */
[----:B------:R-:W-:Y:S01]  /*1460*/  UMOV UR4, 0x400 ;  /* 0x0000040000047882 */ /* 0x000fe20000000000 */
[----:B------:R-:W-:Y:S02]  /*1470*/  IMAD.U32 R0, RZ, RZ, UR38 ;  /* 0x00000026ff007e24 */ /* 0x000fe4000f8e00ff */
[----:B------:R-:W-:-:S03]  /*1480*/  IMAD.U32 R3, RZ, RZ, UR39 ;  /* 0x00000027ff037e24 */ /* 0x000fc6000f8e00ff */
[----:B------:R-:W-:Y:S01]  /*1490*/  SHF.L.U32 R0, R0, 0x1f, RZ ;  /* 0x0000001f00007819 */ /* 0x000fe200000006ff */
[----:B--2---:R-:W-:-:S06]  /*14a0*/  ULEA UR4, UR5, UR4, 0x18 ;  /* 0x0000000405047291 */ /* 0x004fcc000f8ec03f */
[----:B------:R-:W-:-:S04]  /*14b0*/  IMAD.U32 R6, RZ, RZ, UR4 ;  /* 0x00000004ff067e24 */ /* 0x000fc8000f8e00ff */
[----:B------:R-:W-:-:S04]  /*14c0*/  IMAD R3, R3, 0x8, R6 ;  /* 0x0000000803037824 */ /* 0x000fc800078e0206 */
[----:B------:R2:W3:Y:S01]  /*14d0*/  SYNCS.PHASECHK.TRANS64.TRYWAIT P1, [R3+URZ], R0 ;  /* 0x00000000030075a7 */ /* 0x0004e2000802017f */
[----:B------:R-:W-:Y:S05]  /*14e0*/  @!P0 BRA `(.L_x_19) ;  /* 0x0000000000048947 */ /* 0x000fea0003800000 */
[----:B------:R-:W-:Y:S01]  /*14f0*/  BPT.TRAP 0x1 ;  /* 0x000000040000795c */ /* 0x000fe20000300000 */
.L_x_19:
[----:B---3--:R-:W-:Y:S05]  /*1500*/  @P1 BRA `(.L_x_20) ;  /* 0x0000000000081947 */ /* 0x008fea0003800000 */
[----:B------:R-:W3:Y:S02]  /*1510*/  SYNCS.PHASECHK.TRANS64.TRYWAIT P1, [R3+URZ], R0 ;  /* 0x00000000030075a7 */ /* 0x000ee4000802017f */
[----:B---3--:R-:W-:Y:S05]  /*1520*/  @!P1 BRA `(.L_x_21) ;  /* 0x0000004800709947 */ /* 0x008fea0003800000 */
.L_x_20:
[----:B------:R-:W-:-:S04]  /*1530*/  UISETP.LT.AND UP0, UPT, UR40, 0x1, UPT ;  /* 0x000000012800788c */ /* 0x000fc8000bf01270 */
[----:B------:R-:W-:-:S06]  /*1540*/  USEL UR4, UR40, 0x1, UP0 ;  /* 0x0000000128047887 */ /* 0x000fcc0008000000 */
[----:B--23--:R-:W-:Y:S01]  /*1550*/  IMAD.U32 R0, RZ, RZ, UR4 ;  /* 0x00000004ff007e24 */ /* 0x00cfe2000f8e00ff */
[----:B------:R-:W-:Y:S05]  /*1560*/  WARPSYNC.ALL ;  /* 0x0000000000007948 */ /* 0x000fea0003800000 */
[----:B------:R-:W-:-:S04]  /*1570*/  IADD3 R0, -R0, UR40, RZ ;  /* 0x0000002800007c10 */ /* 0x000fc8000fffe1ff */
[----:B------:R-:W-:Y:S02]  /*1580*/  ISETP.GE.AND P1, PT, R0, 0x1, PT ;  /* 0x000000010000780c */ /* 0x000fe40003f26270 */
[----:B------:R-:W-:Y:S01]  /*1590*/  R2UR UR4, R6 ;  /* 0x00000000060472ca */ /* 0x000fe200000e0000 */
[----:B------:R-:W-:Y:S01]  /*15a0*/  ULOP3.LUT UR41, UR41, 0x10000, URZ, 0xfc, !UPT ;  /* 0x0001000029297892 */ /* 0x000fe2000f8efc3f */
[----:B------:R-:W-:Y:S01]  /*15b0*/  WARPGROUP.ARRIVE ;  /* 0x00000000000079c5 */ /* 0x000fe20000000000 */
[----:B------:R-:W-:Y:S01]  /*15c0*/  UMOV UR5, 0x80000020 ;  /* 0x8000002000057882 */ /* 0x000fe20000000000 */
[----:B------:R-:W-:-:S09]  /*15d0*/  UMOV UR7, 0x80000020 ;  /* 0x8000002000077882 */ /* 0x000fd20000000000 */
[----:B------:R-:W-:-:S04]  /*15e0*/  UIADD3 UR4, UR4, 0xa100, URZ ;  /* 0x0000a10004047890 */ /* 0x000fc8000fffe03f */
[----:B------:R-:W-:-:S04]  /*15f0*/  USHF.R.U32.HI UR4, URZ, 0x4, UR4 ;  /* 0x000000043f047899 */ /* 0x000fc80008011604 */
[----:B------:R-:W-:-:S04]  /*1600*/  ULOP3.LUT UR4, UR4, 0x3fff, URZ, 0xc0, !UPT ;  /* 0x00003fff04047892 */ /* 0x000fc8000f8ec03f */
[----:B------:R-:W-:Y:S02]  /*1610*/  ULOP3.LUT UR9, UR4, 0x10000, URZ, 0xfc, !UPT ;  /* 0x0001000004097892 */ /* 0x000fe4000f8efc3f */
[----:B------:R-:W-:Y:S02]  /*1620*/  ULEA UR4, UR39, UR41, 0x9 ;  /* 0x0000002927047291 */ /* 0x000fe4000f8e483f */
[----:B------:R-:W-:-:S09]  /*1630*/  ULEA UR6, UR39, UR9, 0x8 ;  /* 0x0000000927067291 */ /* 0x000fd2000f8e403f */
[----:B------:R-:W-:Y:S01]  /*1640*/  HGMMA.64x64x16.F32.BF16 R24, gdesc[UR4], RZ, !UPT, gsb0 ;  /* 0x00e00000041879f0 */ /* 0x000fe2000c0018ff */
[----:B------:R-:W-:Y:S02]  /*1650*/  UIADD3 UR4, UR4, 0x2, URZ ;  /* 0x0000000204047890 */ /* 0x000fe4000fffe03f */
[----:B------:R-:W-:Y:S01]  /*1660*/  UIADD3 UR6, UR6, 0x2, URZ ;  /* 0x0000000206067890 */ /* 0x000fe2000fffe03f */
[----:B------:R-:W-:Y:S01]  /*1670*/  UMOV UR5, 0x80000020 ;  /* 0x8000002000057882 */ /* 0x000fe20000000000 */
[----:B------:R-:W-:Y:S01]  /*1680*/  UMOV UR7, 0x80000020 ;  /* 0x8000002000077882 */ /* 0x000fe20000000000 */
[----:B------:R-:W-:Y:S02]  /*1690*/  WARPGROUP.DEPBAR.LE gsb0, 0x0 ;  /* 0x00008000000079c5 */ /* 0x000fe40000010000 */
[----:B------:R-:W-:-:S06]  /*16a0*/  WARPGROUP.ARRIVE ;  /* 0x00000000000079c5 */ /* 0x000fcc0000000000 */
[----:B------:R-:W-:Y:S03]  /*16b0*/  HGMMA.64x64x16.F32.BF16 R24, gdesc[UR4], R24, gsb0 ;  /* 0x00e00000041879f0 */ /* 0x000fe60008001818 */
[----:B------:R-:W-:Y:S02]  /*16c0*/  WARPGROUP.DEPBAR.LE gsb0, 0x0 ;  /* 0x00008000000079c5 */ /* 0x000fe40000010000 */
[----:B------:R-:W-:Y:S05]  /*16d0*/  @!P1 BRA `(.L_x_22) ;  /* 0x0000000000e49947 */ /* 0x000fea0003800000 */
[----:B------:R-:W-:Y:S02]  /*16e0*/  UIADD3 UR4, UR39, 0x1, URZ ;  /* 0x0000000127047890 */ /* 0x000fe4000fffe03f */
[----:B------:R-:W-:Y:S02]  /*16f0*/  IMAD.U32 R3, RZ, RZ, UR39 ;  /* 0x00000027ff037e24 */ /* 0x000fe4000f8e00ff */
[----:B------:R-:W-:-:S04]  /*1700*/  UISETP.NE.AND UP0, UPT, UR4, 0x5, UPT ;  /* 0x000000050400788c */ /* 0x000fc8000bf05270 */
[----:B------:R-:W-:Y:S02]  /*1710*/  USEL UR5, URZ, 0x1, UP0 ;  /* 0x000000013f057887 */ /* 0x000fe40008000000 */
[----:B------:R-:W-:Y:S02]  /*1720*/  USEL UR8, UR4, URZ, UP0 ;  /* 0x0000003f04087287 */ /* 0x000fe40008000000 */
[----:B------:R-:W-:-:S06]  /*1730*/  ULOP3.LUT UR5, UR38, UR5, URZ, 0x3c, !UPT ;  /* 0x0000000526057292 */ /* 0x000fcc000f8e3c3f */
[----:B------:R-:W-:-:S07]  /*1740*/  IMAD.U32 R7, RZ, RZ, UR5 ;  /* 0x00000005ff077e24 */ /* 0x000fce000f8e00ff */
.L_x_29:
[----:B------:R-:W-:Y:S05]  /*1750*/  @!P0 BRA `(.L_x_23) ;  /* 0x0000000000048947 */ /* 0x000fea0003800000 */
[----:B------:R-:W-:Y:S01]  /*1760*/  BPT.TRAP 0x1 ;  /* 0x000000040000795c */ /* 0x000fe20000300000 */
.L_x_23:
[----:B------:R-:W2:Y:S01]  /*1770*/  S2UR UR5, SR_CgaCtaId ;  /* 0x00000000000579c3 */ /* 0x000ea20000008800 */
[----:B------:R-:W-:Y:S01]  /*1780*/  UMOV UR4, 0x400 ;  /* 0x0000040000047882 */ /* 0x000fe20000000000 */
[----:B01----:R-:W-:Y:S01]  /*1790*/  IMAD.U32 R5, RZ, RZ, UR8 ;  /* 0x00000008ff057e24 */ /* 0x003fe2000f8e00ff */
[----:B------:R-:W-:Y:S01]  /*17a0*/  SHF.L.U32 R4, R7, 0x1f, RZ ;  /* 0x0000001f07047819 */ /* 0x000fe200000006ff */
[----:B--2---:R-:W-:-:S06]  /*17b0*/  ULEA UR4, UR5, UR4, 0x18 ;  /* 0x0000000405047291 */ /* 0x004fcc000f8ec03f */
[----:B------:R-:W-:-:S04]  /*17c0*/  IMAD.U32 R6, RZ, RZ, UR4 ;  /* 0x00000004ff067e24 */ /* 0x000fc8000f8e00ff */
[----:B------:R-:W-:-:S04]  /*17d0*/  IMAD R5, R5, 0x8, R6 ;  /* 0x0000000805057824 */ /* 0x000fc800078e0206 */
[----:B------:R0:W1:Y:S01]  /*17e0*/  SYNCS.PHASECHK.TRANS64.TRYWAIT P1, [R5+URZ], R4 ;  /* 0x00000004050075a7 */ /* 0x000062000802017f */
[----:B------:R-:W-:Y:S05]  /*17f0*/  @!P0 BRA `(.L_x_24) ;  /* 0x0000000000048947 */ /* 0x000fea0003800000 */
[----:B------:R-:W-:Y:S01]  /*1800*/  BPT.TRAP 0x1 ;  /* 0x000000040000795c */ /* 0x000fe20000300000 */
.L_x_24:
[----:B-1----:R-:W-:Y:S05]  /*1810*/  @P1 BRA `(.L_x_25) ;  /* 0x0000000000081947 */ /* 0x002fea0003800000 */
[----:B------:R-:W1:Y:S02]  /*1820*/  SYNCS.PHASECHK.TRANS64.TRYWAIT P1, [R5+URZ], R4 ;  /* 0x00000004050075a7 */ /* 0x000e64000802017f */
[----:B-1----:R-:W-:Y:S05]  /*1830*/  @!P1 BRA `(.L_x_26) ;  /* 0x0000004400c09947 */ /* 0x002fea0003800000 */
.L_x_25:
[----:B------:R-:W-:Y:S01]  /*1840*/  ULEA UR4, UR8, UR41, 0x9 ;  /* 0x0000002908047291 */ /* 0x000fe2000f8e483f */
[----:B------:R-:W-:Y:S01]  /*1850*/  WARPGROUP.ARRIVE ;  /* 0x00000000000079c5 */ /* 0x000fe20000000000 */
[----:B------:R-:W-:Y:S01]  /*1860*/  ULEA UR6, UR8, UR9, 0x8 ;  /* 0x0000000908067291 */ /* 0x000fe2000f8e403f */
[----:B------:R-:W-:Y:S01]  /*1870*/  UMOV UR5, 0x80000020 ;  /* 0x8000002000057882 */ /* 0x000fe20000000000 */
[----:B------:R-:W-:-:S07]  /*1880*/  UMOV UR7, 0x80000020 ;  /* 0x8000002000077882 */ /* 0x000fce0000000000 */
[----:B------:R-:W-:Y:S01]  /*1890*/  HGMMA.64x64x16.F32.BF16 R24, gdesc[UR4], R24, gsb0 ;  /* 0x00e00000041879f0 */ /* 0x000fe20008001818 */
        /* <DEDUP_REMOVED lines=9> */
[----:B------:R-:W-:Y:S01]  /*1930*/  BPT.TRAP 0x1 ;  /* 0x000000040000795c */ /* 0x000fe20000300000 */
.L_x_27:
[----:B------:R-:W-:-:S13]  /*1940*/  ISETP.NE.AND P1, PT, R23, RZ, PT ;  /* 0x000000ff1700720c */ /* 0x000fda0003f25270 */
[----:B01----:R-:W-:-:S04]  /*1950*/  @P1 IMAD R4, R3, 0x8, R6 ;  /* 0x0000000803041824 */ /* 0x003fc800078e0206 */
[----:B------:R-:W-:-:S05]  /*1960*/  @P1 VIADD R5, R4, 0x28 ;  /* 0x0000002804051836 */ /* 0x000fca0000000000 */
[----:B------:R-:W-:-:S04]  /*1970*/  @P1 PRMT R5, R22, 0x654, R5 ;  /* 0x0000065416051816 */ /* 0x000fc80000000005 */
[----:B------:R0:W-:Y:S01]  /*1980*/  @P1 SYNCS.ARRIVE.TRANS64.RED.A1T0 RZ, [R5+URZ], RZ ;  /* 0x000000ff05ff19a7 */ /* 0x0001e2000810043f */
[----:B------:R-:W-:-:S13]  /*1990*/  ISETP.GT.U32.AND P1, PT, R19, 0x1, PT ;  /* 0x000000011300780c */ /* 0x000fda0003f24070 */
[----:B0-----:R-:W-:Y:S05]  /*19a0*/  @P1 BRA `(.L_x_28) ;  /* 0x0000000000041947 */ /* 0x001fea0003800000 */
[----:B------:R-:W-:Y:S01]  /*19b0*/  BPT.TRAP 0x1 ;  /* 0x000000040000795c */ /* 0x000fe20000300000 */
.L_x_28:
[----:B------:R-:W-:Y:S01]  /*19c0*/  UIADD3 UR8, UR8, 0x1, URZ ;  /* 0x0000000108087890 */ /* 0x000fe2000fffe03f */
[C---:B------:R-:W-:Y:S01]  /*19d0*/  ISETP.GT.AND P2, PT, R0.reuse, 0x1, PT ;  /* 0x000000010000780c */ /* 0x040fe20003f44270 */
[----:B------:R-:W-:Y:S02]  /*19e0*/  VIADD R3, R3, 0x1 ;  /* 0x0000000103037836 */ /* 0x000fe40000000000 */
[----:B------:R-:W-:Y:S01]  /*19f0*/  UISETP.NE.AND UP0, UPT, UR8, 0x5, UPT ;  /* 0x000000050800788c */ /* 0x000fe2000bf05270 */
[----:B------:R-:W-:Y:S02]  /*1a00*/  VIADD R0, R0, 0xffffffff ;  /* 0xffffffff00007836 */ /* 0x000fe40000000000 */
[C---:B------:R-:W-:Y:S01]  /*1a10*/  ISETP.NE.AND P1, PT, R3.reuse, 0x5, PT ;  /* 0x000000050300780c */ /* 0x040fe20003f25270 */
[----:B------:R-:W-:Y:S02]  /*1a20*/  USEL UR4, URZ, 0x1, UP0 ;  /* 0x000000013f047887 */ /* 0x000fe40008000000 */
[----:B------:R-:W-:Y:S01]  /*1a30*/  USEL UR8, UR8, URZ, UP0 ;  /* 0x0000003f08087287 */ /* 0x000fe20008000000 */
[----:B------:R-:W-:-:S03]  /*1a40*/  SEL R3, R3, RZ, P1 ;  /* 0x000000ff03037207 */ /* 0x000fc60000800000 */
[----:B------:R-:W-:Y:S01]  /*1a50*/  LOP3.LUT R7, R7, UR4, RZ, 0x3c, !PT ;  /* 0x0000000407077c12 */ /* 0x000fe2000f8e3cff */
[----:B------:R-:W-:Y:S07]  /*1a60*/  @P2 BRA `(.L_x_29) ;  /* 0xfffffffc00382947 */ /* 0x000fee000383ffff */
.L_x_22:
[----:B------:R-:W2:Y:S02]  /*1a70*/  LDC R0, c[0x0][0x28c] ;  /* 0x0000a300ff007b82 */ /* 0x000ea40000000800 */
[----:B--2---:R-:W-:-:S13]  /*1a80*/  ISETP.GE.AND P1, PT, R0, 0x1, PT ;  /* 0x000000010000780c */ /* 0x004fda0003f26270 */
[----:B------:R-:W-:Y:S05]  /*1a90*/  @!P1 BRA `(.L_x_30) ;  /* 0x0000000000509947 */ /* 0x000fea0003800000 */
[----:B------:R-:W-:Y:S05]  /*1aa0*/  @!P0 BRA `(.L_x_31) ;  /* 0x0000000000048947 */ /* 0x000fea0003800000 */
[----:B------:R-:W-:Y:S01]  /*1ab0*/  BPT.TRAP 0x1 ;  /* 0x000000040000795c */ /* 0x000fe20000300000 */
.L_x_31:
[----:B------:R-:W-:Y:S01]  /*1ac0*/  ISETP.NE.AND P0, PT, R23, RZ, PT ;  /* 0x000000ff1700720c */ /* 0x000fe20003f05270 */
[----:B------:R-:W-:Y:S01]  /*1ad0*/  BSSY B0, `(.L_x_32) ;  /* 0x000000e000007945 */ /* 0x000fe20003800000 */
[----:B------:R-:W-:-:S11]  /*1ae0*/  ISETP.GT.U32.AND P1, PT, R19, 0x1, PT ;  /* 0x000000011300780c */ /* 0x000fd60003f24070 */
[----:B------:R-:W-:Y:S05]  /*1af0*/  @!P0 BRA `(.L_x_33) ;  /* 0x00000000002c8947 */ /* 0x000fea0003800000 */
[----:B------:R-:W-:-:S04]  /*1b00*/  UISETP.LT.AND UP0, UPT, UR40, 0x1, UPT ;  /* 0x000000012800788c */ /* 0x000fc8000bf01270 */
[----:B------:R-:W-:-:S04]  /*1b10*/  USEL UR6, UR40, 0x1, UP0 ;  /* 0x0000000128067887 */ /* 0x000fc80008000000 */
[----:B------:R-:W-:-:S04]  /*1b20*/  UIADD3 UR6, UR39, UR40, -UR6 ;  /* 0x0000002827067290 */ /* 0x000fc8000fffe806 */
[----:B------:R-:W-:-:S04]  /*1b30*/  UIMAD.WIDE.U32 UR4, UR6, -0x33333333, URZ ;  /* 0xcccccccd060478a5 */ /* 0x000fc8000f8e003f */
[----:B------:R-:W-:-:S04]  /*1b40*/  USHF.R.U32.HI UR4, URZ, 0x2, UR5 ;  /* 0x000000023f047899 */ /* 0x000fc80008011605 */
[----:B------:R-:W-:-:S06]  /*1b50*/  UIMAD UR6, UR4, -0x5, UR6 ;  /* 0xfffffffb040678a4 */ /* 0x000fcc000f8e0206 */
[----:B------:R-:W-:-:S04]  /*1b60*/  IMAD.U32 R3, RZ, RZ, UR6 ;  /* 0x00000006ff037e24 */ /* 0x000fc8000f8e00ff */
[----:B------:R-:W-:-:S04]  /*1b70*/  IMAD R0, R3, 0x8, R6 ;  /* 0x0000000803007824 */ /* 0x000fc800078e0206 */
[----:B------:R-:W-:-:S05]  /*1b80*/  VIADD R3, R0, 0x28 ;  /* 0x0000002800037836 */ /* 0x000fca0000000000 */
[----:B------:R-:W-:-:S04]  /*1b90*/  PRMT R3, R22, 0x654, R3 ;  /* 0x0000065416037816 */ /* 0x000fc80000000003 */
[----:B------:R2:W-:Y:S03]  /*1ba0*/  SYNCS.ARRIVE.TRANS64.RED.A1T0 RZ, [R3+URZ], RZ ;  /* 0x000000ff03ff79a7 */ /* 0x0005e6000810043f */
.L_x_33:
[----:B------:R-:W-:Y:S05]  /*1bb0*/  BSYNC B0 ;  /* 0x0000000000007941 */ /* 0x000fea0003800000 */
.L_x_32:
[----:B------:R-:W-:Y:S05]  /*1bc0*/  @P1 BRA `(.L_x_30) ;  /* 0x0000000000041947 */ /* 0x000fea0003800000 */
[----:B------:R-:W-:Y:S01]  /*1bd0*/  BPT.TRAP 0x1 ;  /* 0x000000040000795c */ /* 0x000fe20000300000 */
.L_x_30:
[----:B------:R-:W3:Y:S01]  /*1be0*/  LDC R6, c[0x0][0x288] ;  /* 0x0000a200ff067b82 */ /* 0x000ee20000000800 */
[--C-:B------:R-:W-:Y:S01]  /*1bf0*/  SHF.R.U32.HI R0, RZ, 0x2, R18.reuse ;  /* 0x00000002ff007819 */ /* 0x100fe20000011612 */
[----:B------:R-:W-:Y:S01]  /*1c00*/  IMAD.SHL.U32 R61, R61, 0x40, RZ ;  /* 0x000000403d3d7824 */ /* 0x000fe200078e00ff */
[----:B01----:R-:W-:Y:S01]  /*1c10*/  SHF.R.U32.HI R5, RZ, 0x7, R18 ;  /* 0x00000007ff057819 */ /* 0x003fe20000011612 */
[----:B------:R-:W-:Y:S01]  /*1c20*/  UIADD3 UR39, UR40, UR39, URZ ;  /* 0x0000002728277290 */ /* 0x000fe2000fffe03f */
[----:B--2---:R-:W-:Y:S01]  /*1c30*/  LOP3.LUT R3, R0, 0x7, RZ, 0xc0, !PT ;  /* 0x0000000700037812 */ /* 0x004fe200078ec0ff */
[C---:B------:R-:W-:Y:S01]  /*1c40*/  IMAD.SHL.U32 R10, R18.reuse, 0x2, RZ ;  /* 0x00000002120a7824 */ /* 0x040fe200078e00ff */
[----:B------:R-:W-:Y:S01]  /*1c50*/  LOP3.LUT R0, R5, 0x1, RZ, 0xc0, !PT ;  /* 0x0000000105007812 */ /* 0x000fe200078ec0ff */
[----:B------:R-:W-:Y:S01]  /*1c60*/  UISETP.GT.U32.AND UP0, UPT, UR39, 0x4, UPT ;  /* 0x000000042700788c */ /* 0x000fe2000bf04070 */
[C---:B------:R-:W-:Y:S01]  /*1c70*/  LOP3.LUT R5, R18.reuse, 0x3, RZ, 0xc0, !PT ;  /* 0x0000000312057812 */ /* 0x040fe200078ec0ff */
[----:B------:R-:W-:Y:S01]  /*1c80*/  ULDC UR7, c[0x0][0x284] ;  /* 0x0000a10000077ab9 */ /* 0x000fe20000000800 */
[----:B------:R-:W-:Y:S01]  /*1c90*/  LOP3.LUT R4, R18, 0x60, RZ, 0xc0, !PT ;  /* 0x0000006012047812 */ /* 0x000fe200078ec0ff */
[----:B------:R-:W-:Y:S01]  /*1ca0*/  IMAD.SHL.U32 R8, R0, 0x40, RZ ;  /* 0x0000004000087824 */ /* 0x000fe200078e00ff */
[----:B------:R-:W-:Y:S01]  /*1cb0*/  UISETP.LT.U32.AND UP0, UPT, UR40, 0x5, UP0 ;  /* 0x000000052800788c */ /* 0x000fe20008701070 */
[----:B------:R-:W-:Y:S01]  /*1cc0*/  SHF.R.S32.HI R15, RZ, 0x1f, R59 ;  /* 0x0000001fff0f7819 */ /* 0x000fe2000001143b */
[----:B------:R-:W-:Y:S01]  /*1cd0*/  UISETP.GE.U32.AND UP1, UPT, UR40, 0x5, UPT ;  /* 0x000000052800788c */ /* 0x000fe2000bf26070 */
[----:B------:R-:W-:Y:S01]  /*1ce0*/  SHF.R.U32.HI R4, RZ, 0x1, R4 ;  /* 0x00000001ff047819 */ /* 0x000fe20000011604 */
[----:B------:R-:W-:Y:S01]  /*1cf0*/  ULDC.64 UR8, c[0x0][0x5d0] ;  /* 0x0001740000087ab9 */ /* 0x000fe20000000a00 */
[C---:B------:R-:W-:Y:S01]  /*1d00*/  LOP3.LUT R10, R61.reuse, 0x6, R10, 0xf8, !PT ;  /* 0x000000063d0a7812 */ /* 0x040fe200078ef80a */
[----:B------:R-:W-:Y:S01]  /*1d10*/  UIMAD.WIDE.U32 UR4, UR39, -0x33333333, URZ ;  /* 0xcccccccd270478a5 */ /* 0x000fe2000f8e003f */
[--C-:B------:R-:W-:Y:S01]  /*1d20*/  IADD3 R7, RZ, -R4, -R3.reuse ;  /* 0x80000004ff077210 */ /* 0x100fe20007ffe803 */
[----:B------:R-:W-:Y:S01]  /*1d30*/  USEL UR6, URZ, 0x1, !UP0 ;  /* 0x000000013f067887 */ /* 0x000fe2000c000000 */
[----:B------:R-:W-:Y:S01]  /*1d40*/  LOP3.LUT R3, R8, 0x40, R3, 0xe2, !PT ;  /* 0x0000004008037812 */ /* 0x000fe200078ee203 */
[C---:B------:R-:W-:Y:S01]  /*1d50*/  IMAD.WIDE R8, R60.reuse, 0x80, RZ ;  /* 0x000000803c087825 */ /* 0x040fe200078e02ff */
[----:B---3--:R-:W-:Y:S01]  /*1d60*/  ISETP.GE.AND P0, PT, R61, R6, PT ;  /* 0x000000063d00720c */ /* 0x008fe20003f06270 */
[----:B------:R-:W-:Y:S01]  /*1d70*/  USHF.R.U32.HI UR4, URZ, 0x2, UR5 ;  /* 0x000000023f047899 */ /* 0x000fe20008011605 */
[----:B------:R-:W-:Y:S01]  /*1d80*/  SHF.R.S32.HI R11, RZ, 0x1f, R10 ;  /* 0x0000001fff0b7819 */ /* 0x000fe2000001140a */
[----:B------:R-:W-:Y:S01]  /*1d90*/  IMAD R12, R5, -0x2, R6 ;  /* 0xfffffffe050c7824 */ /* 0x000fe200078e0206 */
[----:B------:R-:W-:Y:S01]  /*1da0*/  ULOP3.LUT UR38, UR38, UR6, URZ, 0x3c, !UPT ;  /* 0x0000000626267292 */ /* 0x000fe2000f8e3c3f */
[----:B------:R-:W-:Y:S01]  /*1db0*/  IMAD.SHL.U32 R5, R60, 0x80, RZ ;  /* 0x000000803c057824 */ /* 0x000fe200078e00ff */
[----:B------:R-:W-:Y:S01]  /*1dc0*/  LOP3.LUT R73, R8, R3, R4, 0xfe, !PT ;  /* 0x0000000308497212 */ /* 0x000fe200078efe04 */
[----:B------:R-:W-:Y:S01]  /*1dd0*/  IMAD R6, R15, UR8, RZ ;  /* 0x000000080f067c24 */ /* 0x000fe2000f8e02ff */
[----:B------:R-:W-:Y:S01]  /*1de0*/  UIMAD UR39, UR4, -0x5, UR39 ;  /* 0xfffffffb042778a4 */ /* 0x000fe2000f8e0227 */
[----:B------:R-:W-:Y:S01]  /*1df0*/  IMAD R0, R0, -0x40, R7 ;  /* 0xffffffc000007824 */ /* 0x000fe200078e0207 */
[----:B------:R-:W-:Y:S01]  /*1e00*/  ISETP.GE.OR P0, PT, R5, UR7, P0 ;  /* 0x0000000705007c0c */ /* 0x000fe20008706670 */
[C---:B------:R-:W-:Y:S01]  /*1e10*/  IMAD R13, R59.reuse, UR9, R6 ;  /* 0x000000093b0d7c24 */ /* 0x040fe2000f8e0206 */
[----:B------:R-:W-:Y:S01]  /*1e20*/  @UP1 ULOP3.LUT UR38, UR38, 0x1, UR4, 0x78, !UPT ;  /* 0x0000000126261892 */ /* 0x000fe2000f8e7804 */
[----:B------:R-:W-:Y:S01]  /*1e30*/  IMAD.WIDE.U32 R6, R59, UR8, R10 ;  /* 0x000000083b067c25 */ /* 0x000fe2000f8e000a */
[----:B------:R-:W-:-:S03]  /*1e40*/  IADD3 R3, -R5, UR7, R0 ;  /* 0x0000000705037c10 */ /* 0x000fc6000fffe100 */
[----:B------:R-:W-:Y:S02]  /*1e50*/  IMAD.IADD R7, R7, 0x1, R13 ;  /* 0x0000000107077824 */ /* 0x000fe400078e020d */
[----:B------:R-:W-:Y:S02]  /*1e60*/  IMAD.IADD R4, R12, 0x1, -R61 ;  /* 0x000000010c047824 */ /* 0x000fe400078e0a3d */
[----:B------:R-:W-:Y:S02]  /*1e70*/  IMAD.MOV.U32 R0, RZ, RZ, -0x1 ;  /* 0xffffffffff007424 */ /* 0x000fe400078e00ff */
[----:B------:R-:W-:Y:S05]  /*1e80*/  @P0 BRA `(.L_x_34) ;  /* 0x0000002000a40947 */ /* 0x000fea0003800000 */
[----:B------:R-:W0:Y:S01]  /*1e90*/  LDC.64 R66, c[0x0][0x5c8] ;  /* 0x00017200ff427b82 */ /* 0x000e220000000a00 */
[----:B-----5:R-:W-:Y:S01]  /*1ea0*/  FSETP.NEU.AND P0, PT, R57, RZ, PT ;  /* 0x000000ff3900720b */ /* 0x020fe20003f0d000 */
[----:B------:R-:W-:Y:S01]  /*1eb0*/  BSSY B0, `(.L_x_34) ;  /* 0x0000226000007945 */ /* 0x000fe20003800000 */
[----:B------:R-:W-:-:S04]  /*1ec0*/  ISETP.GT.AND P2, PT, R4, RZ, PT ;  /* 0x000000ff0400720c */ /* 0x000fc80003f44270 */
[----:B------:R-:W-:Y:S01]  /*1ed0*/  ISETP.GT.AND P1, PT, R3, RZ, P2 ;  /* 0x000000ff0300720c */ /* 0x000fe20001724270 */
[-C--:B0-----:R-:W-:Y:S02]  /*1ee0*/  IMAD R12, R9, R66.reuse, RZ ;  /* 0x00000042090c7224 */ /* 0x081fe400078e02ff */
[----:B------:R-:W-:-:S04]  /*1ef0*/  IMAD.WIDE.U32 R60, R73, R66, R6 ;  /* 0x00000042493c7225 */ /* 0x000fc800078e0006 */
[----:B------:R-:W-:-:S04]  /*1f00*/  IMAD R5, R73, R67, R12 ;  /* 0x0000004349057224 */ /* 0x000fc800078e020c */
[----:B------:R-:W-:Y:S01]  /*1f10*/  IMAD.IADD R75, R61, 0x1, R5 ;  /* 0x000000013d4b7824 */ /* 0x000fe200078e0205 */
[----:B------:R-:W-:Y:S06]  /*1f20*/  @!P0 BRA `(.L_x_35) ;  /* 0x0000001400e88947 */ /* 0x000fec0003800000 */
[----:B------:R-:W0:Y:S01]  /*1f30*/  LDC.64 R64, c[0x0][0x5b8] ;  /* 0x00016e00ff407b82 */ /* 0x000e220000000a00 */
[----:B------:R-:W-:-:S07]  /*1f40*/  ULDC.64 UR4, c[0x0][0x5c0] ;  /* 0x0001700000047ab9 */ /* 0x000fce0000000a00 */
[----:B------:R-:W1:Y:S08]  /*1f50*/  LDC.64 R68, c[0x0][0x5b0] ;  /* 0x00016c00ff447b82 */ /* 0x000e700000000a00 */
[----:B------:R-:W2:Y:S01]  /*1f60*/  LDC.64 R70, c[0x0][0x5a8] ;  /* 0x00016a00ff467b82 */ /* 0x000ea20000000a00 */
[-C--:B0-----:R-:W-:Y:S02]  /*1f70*/  IMAD R6, R15, R64.reuse, RZ ;  /* 0x000000400f067224 */ /* 0x081fe400078e02ff */
[----:B------:R-:W-:-:S04]  /*1f80*/  IMAD.WIDE.U32 R62, R59, R64, R10 ;  /* 0x000000403b3e7225 */ /* 0x000fc800078e000a */
[----:B------:R-:W-:Y:S02]  /*1f90*/  IMAD R61, R59, R65, R6 ;  /* 0x000000413b3d7224 */ /* 0x000fe400078e0206 */
[-C--:B-1----:R-:W-:Y:S02]  /*1fa0*/  IMAD R8, R9, R68.reuse, RZ ;  /* 0x0000004409087224 */ /* 0x082fe400078e02ff */
[----:B------:R-:W-:Y:S02]  /*1fb0*/  IMAD.IADD R13, R63, 0x1, R61 ;  /* 0x000000013f0d7824 */ /* 0x000fe400078e023d */
[----:B------:R-:W-:Y:S02]  /*1fc0*/  IMAD.MOV.U32 R12, RZ, RZ, R62 ;  /* 0x000000ffff0c7224 */ /* 0x000fe400078e003e */
[C---:B------:R-:W-:Y:S02]  /*1fd0*/  IMAD R65, R73.reuse, R69, R8 ;  /* 0x0000004549417224 */ /* 0x040fe400078e0208 */
[----:B------:R-:W-:-:S04]  /*1fe0*/  IMAD.WIDE.U32 R6, R73, R68, R12 ;  /* 0x0000004449067225 */ /* 0x000fc800078e000c */
[----:B------:R-:W-:Y:S01]  /*1ff0*/  IMAD.IADD R5, R7, 0x1, R65 ;  /* 0x0000000107057824 */ /* 0x000fe200078e0241 */
[----:B--2---:R-:W-:-:S04]  /*2000*/  LEA R14, P0, R6, R70, 0x1 ;  /* 0x00000046060e7211 */ /* 0x004fc800078008ff */
[----:B------:R-:W-:-:S05]  /*2010*/  LEA.HI.X R15, R6, R71, R5, 0x1, P0 ;  /* 0x00000047060f7211 */ /* 0x000fca00000f0c05 */
[----:B------:R0:W2:Y:S01]  /*2020*/  @P1 LDG.E.LTC128B.U16 R5, desc[UR36][R14.64] ;  /* 0x000000240e051981 */ /* 0x0000a2000c1e1520 */
[----:B------:R-:W-:Y:S01]  /*2030*/  IMAD.WIDE.U32 R6, R73, R68, R10 ;  /* 0x0000004449067225 */ /* 0x000fe200078e000a */
[----:B------:R-:W-:Y:S03]  /*2040*/  BSSY B1, `(.L_x_36) ;  /* 0x0000013000017945 */ /* 0x000fe60003800000 */
[----:B------:R-:W-:Y:S02]  /*2050*/  IMAD.IADD R7, R65, 0x1, R7 ;  /* 0x0000000141077824 */ /* 0x000fe400078e0207 */
[----:B------:R-:W-:Y:S01]  /*2060*/  IMAD.WIDE.U32 R20, R59, R64, R6 ;  /* 0x000000403b147225 */ /* 0x000fe200078e0006 */
[----:B0-----:R-:W-:-:S03]  /*2070*/  SHF.L.U64.HI R15, R68, 0x3, R69 ;  /* 0x00000003440f7819 */ /* 0x001fc60000010245 */
[----:B------:R-:W-:Y:S01]  /*2080*/  IMAD.IADD R7, R61, 0x1, R21 ;  /* 0x000000013d077824 */ /* 0x000fe200078e0215 */
[----:B------:R-:W-:Y:S01]  /*2090*/  LEA R6, P4, R20, R70, 0x1 ;  /* 0x0000004614067211 */ /* 0x000fe200078808ff */
[----:B------:R-:W-:-:S03]  /*20a0*/  IMAD.SHL.U32 R14, R68, 0x8, RZ ;  /* 0x00000008440e7824 */ /* 0x000fc600078e00ff */
[----:B------:R-:W-:Y:S01]  /*20b0*/  LEA.HI.X R7, R20, R71, R7, 0x1, P4 ;  /* 0x0000004714077211 */ /* 0x000fe200020f0c07 */
[----:B--2---:R-:W-:-:S04]  /*20c0*/  IMAD.U32 R8, R5, 0x10000, RZ ;  /* 0x0001000005087824 */ /* 0x004fc800078e00ff */
[----:B------:R-:W-:Y:S01]  /*20d0*/  FMUL R9, R8, R57 ;  /* 0x0000003908097220 */ /* 0x000fe20000400000 */
[----:B------:R-:W-:-:S03]  /*20e0*/  LEA R8, P0, R60, UR4, 0x1 ;  /* 0x000000043c087c11 */ /* 0x000fc6000f8008ff */
[----:B------:R-:W-:Y:S01]  /*20f0*/  FFMA R24, R24, R56, R9 ;  /* 0x0000003818187223 */ /* 0x000fe20000000009 */
[----:B------:R-:W-:Y:S02]  /*2100*/  LEA.HI.X R9, R60, UR5, R75, 0x1, P0 ;  /* 0x000000053c097c11 */ /* 0x000fe400080f0c4b */
[----:B------:R-:W-:Y:S02]  /*2110*/  ISETP.GT.AND P0, PT, R4, 0x1, PT ;  /* 0x000000010400780c */ /* 0x000fe40003f04270 */
[----:B------:R-:W-:Y:S02]  /*2120*/  F2FP.BF16.F32.PACK_AB R24, RZ, R24 ;  /* 0x00000018ff18723e */ /* 0x000fe400000010ff */
[----:B------:R-:W-:-:S03]  /*2130*/  ISETP.GT.AND P3, PT, R3, RZ, P0 ;  /* 0x000000ff0300720c */ /* 0x000fc60000764270 */
[----:B------:R0:W-:Y:S10]  /*2140*/  @P1 STG.E.U16 desc[UR36][R8.64], R24 ;  /* 0x0000001808001986 */ /* 0x0001f4000c101524 */
[----:B------:R-:W-:Y:S05]  /*2150*/  @!P3 BRA `(.L_x_37) ;  /* 0x000000000004b947 */ /* 0x000fea0003800000 */
[----:B------:R1:W5:Y:S02]  /*2160*/  LDG.E.LTC128B.U16 R5, desc[UR36][R6.64+0x2] ;  /* 0x0000022406057981 */ /* 0x000364000c1e1520 */
.L_x_37:
[----:B------:R-:W-:Y:S05]  /*2170*/  BSYNC B1 ;  /* 0x0000000000017941 */ /* 0x000fea0003800000 */
.L_x_36:
[----:B-----5:R-:W-:Y:S01]  /*2180*/  IMAD.U32 R12, R5, 0x10000, RZ ;  /* 0x00010000050c7824 */ /* 0x020fe200078e00ff */
[----:B------:R-:W-:Y:S01]  /*2190*/  ISETP.GT.AND P2, PT, R3, 0x8, P2 ;  /* 0x000000080300780c */ /* 0x000fe20001744270 */
[----:B------:R-:W-:Y:S01]  /*21a0*/  IMAD.WIDE.U32 R20, R73, R68, R14 ;  /* 0x0000004449147225 */ /* 0x000fe200078e000e */
[----:B0-----:R-:W-:-:S03]  /*21b0*/  PRMT R24, R5, 0x7610, R24 ;  /* 0x0000761005187816 */ /* 0x001fc60000000018 */
[----:B------:R-:W-:Y:S01]  /*21c0*/  FMUL R12, R12, R57 ;  /* 0x000000390c0c7220 */ /* 0x000fe20000400000 */
[----:B------:R-:W-:Y:S01]  /*21d0*/  IMAD.IADD R65, R65, 0x1, R21 ;  /* 0x0000000141417824 */ /* 0x000fe200078e0215 */
[----:B------:R-:W-:Y:S02]  /*21e0*/  IADD3 R62, P1, R62, R20, RZ ;  /* 0x000000143e3e7210 */ /* 0x000fe40007f3e0ff */
[----:B------:R-:W-:-:S03]  /*21f0*/  FFMA R12, R25, R56, R12 ;  /* 0x00000038190c7223 */ /* 0x000fc6000000000c */
[----:B------:R-:W-:Y:S02]  /*2200*/  IMAD.X R13, R65, 0x1, R13, P1 ;  /* 0x00000001410d7824 */ /* 0x000fe400008e060d */
[----:B------:R-:W-:Y:S02]  /*2210*/  F2FP.BF16.F32.PACK_AB R12, RZ, R12 ;  /* 0x0000000cff0c723e */ /* 0x000fe400000010ff */
[----:B------:R-:W-:Y:S02]  /*2220*/  LEA R14, P1, R62, R70, 0x1 ;  /* 0x000000463e0e7211 */ /* 0x000fe400078208ff */
[----:B------:R-:W-:Y:S02]  /*2230*/  PRMT R21, R12, 0x7610, R21 ;  /* 0x000076100c157816 */ /* 0x000fe40000000015 */
[----:B------:R-:W-:-:S03]  /*2240*/  LEA.HI.X R15, R62, R71, R13, 0x1, P1 ;  /* 0x000000473e0f7211 */ /* 0x000fc600008f0c0d */
[----:B------:R0:W-:Y:S04]  /*2250*/  @P3 STG.E.U16 desc[UR36][R8.64+0x2], R21 ;  /* 0x0000021508003986 */ /* 0x0001e8000c101524 */
[----:B------:R-:W2:Y:S01]  /*2260*/  @P2 LDG.E.LTC128B.U16 R24, desc[UR36][R14.64] ;  /* 0x000000240e182981 */ /* 0x000ea2000c1e1520 */
[----:B------:R-:W-:Y:S01]  /*2270*/  IADD3 R20, P1, R10, R20, RZ ;  /* 0x000000140a147210 */ /* 0x000fe20007f3e0ff */
[----:B------:R-:W-:Y:S01]  /*2280*/  BSSY B1, `(.L_x_38) ;  /* 0x0000011000017945 */ /* 0x000fe20003800000 */
[C---:B------:R-:W-:Y:S02]  /*2290*/  SHF.L.U64.HI R13, R66.reuse, 0x4, R67 ;  /* 0x00000004420d7819 */ /* 0x040fe40000010243 */
[----:B------:R-:W-:Y:S01]  /*22a0*/  ISETP.GT.AND P0, PT, R3, 0x8, P0 ;  /* 0x000000080300780c */ /* 0x000fe20000704270 */
[----:B0-----:R-:W-:Y:S01]  /*22b0*/  IMAD.X R21, R11, 0x1, R65, P1 ;  /* 0x000000010b157824 */ /* 0x001fe200008e0641 */
[----:B------:R-:W-:Y:S01]  /*22c0*/  LEA R12, P1, R66, R8, 0x4 ;  /* 0x00000008420c7211 */ /* 0x000fe200078220ff */
[----:B------:R-:W-:-:S04]  /*22d0*/  IMAD.WIDE.U32 R20, R59, R64, R20 ;  /* 0x000000403b147225 */ /* 0x000fc800078e0014 */
[----:B------:R-:W-:Y:S02]  /*22e0*/  IMAD.X R13, R13, 0x1, R9, P1 ;  /* 0x000000010d0d7824 */ /* 0x000fe400008e0609 */
[----:B------:R-:W-:Y:S02]  /*22f0*/  IMAD.IADD R11, R61, 0x1, R21 ;  /* 0x000000013d0b7824 */ /* 0x000fe400078e0215 */
[----:B--2---:R-:W-:-:S04]  /*2300*/  IMAD.U32 R10, R24, 0x10000, RZ ;  /* 0x00010000180a7824 */ /* 0x004fc800078e00ff */
[----:B------:R-:W-:Y:S01]  /*2310*/  FMUL R5, R10, R57 ;  /* 0x000000390a057220 */ /* 0x000fe20000400000 */
[----:B------:R-:W-:-:S03]  /*2320*/  LEA R10, P3, R20, R70, 0x1 ;  /* 0x00000046140a7211 */ /* 0x000fc600078608ff */
[----:B------:R-:W-:Y:S01]  /*2330*/  FFMA R5, R26, R56, R5 ;  /* 0x000000381a057223 */ /* 0x000fe20000000005 */
[----:B------:R-:W-:-:S04]  /*2340*/  LEA.HI.X R11, R20, R71, R11, 0x1, P3 ;  /* 0x00000047140b7211 */ /* 0x000fc800018f0c0b */
[----:B------:R-:W-:-:S05]  /*2350*/  F2FP.BF16.F32.PACK_AB R5, RZ, R5 ;  /* 0x00000005ff05723e */ /* 0x000fca00000010ff */
[----:B------:R0:W-:Y:S01]  /*2360*/  @P2 STG.E.U16 desc[UR36][R12.64], R5 ;  /* 0x000000050c002986 */ /* 0x0001e2000c101524 */
[----:B------:R-:W-:Y:S05]  /*2370*/  @!P0 BRA `(.L_x_39) ;  /* 0x0000000000048947 */ /* 0x000fea0003800000 */
[----:B------:R2:W5:Y:S02]  /*2380*/  LDG.E.LTC128B.U16 R24, desc[UR36][R10.64+0x2] ;  /* 0x000002240a187981 */ /* 0x000564000c1e1520 */
.L_x_39:
[----:B------:R-:W-:Y:S05]  /*2390*/  BSYNC B1 ;  /* 0x0000000000017941 */ /* 0x000fea0003800000 */
.L_x_38:
[----:B-----5:R-:W-:Y:S01]  /*23a0*/  IMAD.U32 R14, R24, 0x10000, RZ ;  /* 0x00010000180e7824 */ /* 0x020fe200078e00ff */
[----:B------:R-:W-:Y:S01]  /*23b0*/  ISETP.GT.AND P1, PT, R4, 0x8, PT ;  /* 0x000000080400780c */ /* 0x000fe20003f24270 */
[----:B------:R-:W-:Y:S02]  /*23c0*/  BSSY B1, `(.L_x_40) ;  /* 0x0000008000017945 */ /* 0x000fe40003800000 */
[----:B------:R-:W-:Y:S01]  /*23d0*/  FMUL R14, R14, R57 ;  /* 0x000000390e0e7220 */ /* 0x000fe20000400000 */
[----:B------:R-:W-:-:S03]  /*23e0*/  ISETP.GT.AND P2, PT, R3, RZ, P1 ;  /* 0x000000ff0300720c */ /* 0x000fc60000f44270 */
[----:B------:R-:W-:-:S05]  /*23f0*/  FFMA R14, R27, R56, R14 ;  /* 0x000000381b0e7223 */ /* 0x000fca000000000e */
[----:B------:R-:W-:-:S05]  /*2400*/  F2FP.BF16.F32.PACK_AB R14, RZ, R14 ;  /* 0x0000000eff0e723e */ /* 0x000fca00000010ff */
[----:B------:R3:W-:Y:S01]  /*2410*/  @P0 STG.E.U16 desc[UR36][R12.64+0x2], R14 ;  /* 0x0000020e0c000986 */ /* 0x0007e2000c101524 */
[----:B------:R-:W-:Y:S05]  /*2420*/  @!P2 BRA `(.L_x_41) ;  /* 0x000000000004a947 */ /* 0x000fea0003800000 */
[----:B------:R4:W5:Y:S02]  /*2430*/  LDG.E.LTC128B.U16 R24, desc[UR36][R6.64+0x10] ;  /* 0x0000102406187981 */ /* 0x000964000c1e1520 */
.L_x_41:
[----:B------:R-:W-:Y:S05]  /*2440*/  BSYNC B1 ;  /* 0x0000000000017941 */ /* 0x000fea0003800000 */
.L_x_40:
[----:B---3-5:R-:W-:Y:S01]  /*2450*/  IMAD.U32 R14, R24, 0x10000, RZ ;  /* 0x00010000180e7824 */ /* 0x028fe200078e00ff */
[----:B------:R-:W-:Y:S01]  /*2460*/  ISETP.GT.AND P0, PT, R4, 0x9, PT ;  /* 0x000000090400780c */ /* 0x000fe20003f04270 */
[----:B------:R-:W-:Y:S02]  /*2470*/  BSSY B1, `(.L_x_42) ;  /* 0x0000008000017945 */ /* 0x000fe40003800000 */
[----:B0-----:R-:W-:Y:S01]  /*2480*/  FMUL R5, R14, R57 ;  /* 0x000000390e057220 */ /* 0x001fe20000400000 */
[----:B------:R-:W-:-:S03]  /*2490*/  ISETP.GT.AND P3, PT, R3, RZ, P0 ;  /* 0x000000ff0300720c */ /* 0x000fc60000764270 */
[----:B------:R-:W-:-:S05]  /*24a0*/  FFMA R5, R28, R56, R5 ;  /* 0x000000381c057223 */ /* 0x000fca0000000005 */
[----:B------:R-:W-:-:S05]  /*24b0*/  F2FP.BF16.F32.PACK_AB R5, RZ, R5 ;  /* 0x00000005ff05723e */ /* 0x000fca00000010ff */
[----:B------:R0:W-:Y:S01]  /*24c0*/  @P2 STG.E.U16 desc[UR36][R8.64+0x10], R5 ;  /* 0x0000100508002986 */ /* 0x0001e2000c101524 */
[----:B------:R-:W-:Y:S05]  /*24d0*/  @!P3 BRA `(.L_x_43) ;  /* 0x000000000004b947 */ /* 0x000fea0003800000 */
[----:B------:R3:W5:Y:S02]  /*24e0*/  LDG.E.LTC128B.U16 R24, desc[UR36][R6.64+0x12] ;  /* 0x0000122406187981 */ /* 0x000764000c1e1520 */
.L_x_43:
[----:B------:R-:W-:Y:S05]  /*24f0*/  BSYNC B1 ;  /* 0x0000000000017941 */ /* 0x000fea0003800000 */
.L_x_42:
[----:B-----5:R-:W-:Y:S01]  /*2500*/  IMAD.U32 R14, R24, 0x10000, RZ ;  /* 0x00010000180e7824 */ /* 0x020fe200078e00ff */
[----:B------:R-:W-:Y:S01]  /*2510*/  ISETP.GT.AND P1, PT, R3, 0x8, P1 ;  /* 0x000000080300780c */ /* 0x000fe20000f24270 */
[----:B------:R-:W-:Y:S02]  /*2520*/  BSSY B1, `(.L_x_44) ;  /* 0x0000007000017945 */ /* 0x000fe40003800000 */
[----:B------:R-:W-:-:S04]  /*2530*/  FMUL R14, R14, R57 ;  /* 0x000000390e0e7220 */ /* 0x000fc80000400000 */
[----:B------:R-:W-:-:S05]  /*2540*/  FFMA R14, R29, R56, R14 ;  /* 0x000000381d0e7223 */ /* 0x000fca000000000e */
[----:B------:R-:W-:-:S05]  /*2550*/  F2FP.BF16.F32.PACK_AB R14, RZ, R14 ;  /* 0x0000000eff0e723e */ /* 0x000fca00000010ff */
[----:B------:R0:W-:Y:S01]  /*2560*/  @P3 STG.E.U16 desc[UR36][R8.64+0x12], R14 ;  /* 0x0000120e08003986 */ /* 0x0001e2000c101524 */
[----:B------:R-:W-:Y:S05]  /*2570*/  @!P1 BRA `(.L_x_45) ;  /* 0x0000000000049947 */ /* 0x000fea0003800000 */
[----:B------:R0:W5:Y:S02]  /*2580*/  LDG.E.LTC128B.U16 R24, desc[UR36][R10.64+0x10] ;  /* 0x000010240a187981 */ /* 0x000164000c1e1520 */
.L_x_45:
[----:B------:R-:W-:Y:S05]  /*2590*/  BSYNC B1 ;  /* 0x0000000000017941 */ /* 0x000fea0003800000 */
.L_x_44:
[----:B0----5:R-:W-:Y:S01]  /*25a0*/  IMAD.U32 R14, R24, 0x10000, RZ ;  /* 0x00010000180e7824 */ /* 0x021fe200078e00ff */
        /* <DEDUP_REMOVED lines=8> */
.L_x_47:
[----:B------:R-:W-:Y:S05]  /*2630*/  BSYNC B1 ;  /* 0x0000000000017941 */ /* 0x000fea0003800000 */
.L_x_46:
        /* <DEDUP_REMOVED lines=10> */
.L_x_49:
[----:B------:R-:W-:Y:S05]  /*26e0*/  BSYNC B1 ;  /* 0x0000000000017941 */ /* 0x000fea0003800000 */
.L_x_48:
[----:B0----5:R-:W-:Y:S01]  /*26f0*/  IMAD.U32 R14, R24, 0x10000, RZ ;  /* 0x00010000180e7824 */ /* 0x021fe200078e00ff */
        /* <DEDUP_REMOVED lines=9> */
.L_x_51:
[----:B------:R-:W-:Y:S05]  /*2790*/  BSYNC B1 ;  /* 0x0000000000017941 */ /* 0x000fea0003800000 */
.L_x_50:
        /* <DEDUP_REMOVED lines=9> */
.L_x_53:
[----:B------:R-:W-:Y:S05]  /*2830*/  BSYNC B1 ;  /* 0x0000000000017941 */ /* 0x000fea0003800000 */
.L_x_52:
        /* <DEDUP_REMOVED lines=9> */
.L_x_55:
[----:B------:R-:W-:Y:S05]  /*28d0*/  BSYNC B1 ;  /* 0x0000000000017941 */ /* 0x000fea0003800000 */
.L_x_54:
        /* <DEDUP_REMOVED lines=10> */
.L_x_57:
[----:B------:R-:W-:Y:S05]  /*2980*/  BSYNC B1 ;  /* 0x0000000000017941 */ /* 0x000fea0003800000 */
.L_x_56:
        /* <DEDUP_REMOVED lines=10> */
.L_x_59:
[----:B------:R-:W-:Y:S05]  /*2a30*/  BSYNC B1 ;  /* 0x0000000000017941 */ /* 0x000fea0003800000 */
.L_x_58:
        /* <DEDUP_REMOVED lines=9> */
.L_x_61:
[----:B------:R-:W-:Y:S05]  /*2ad0*/  BSYNC B1 ;  /* 0x0000000000017941 */ /* 0x000fea0003800000 */
.L_x_60:
        /* <DEDUP_REMOVED lines=9> */
.L_x_63:
[----:B------:R-:W-:Y:S05]  /*2b70*/  BSYNC B1 ;  /* 0x0000000000017941 */ /* 0x000fea0003800000 */
.L_x_62:
        /* <DEDUP_REMOVED lines=10> */
.L_x_65:
[----:B------:R-:W-:Y:S05]  /*2c20*/  BSYNC B1 ;  /* 0x0000000000017941 */ /* 0x000fea0003800000 */
.L_x_64:
        /* <DEDUP_REMOVED lines=10> */
.L_x_67:
[----:B------:R-:W-:Y:S05]  /*2cd0*/  BSYNC B1 ;  /* 0x0000000000017941 */ /* 0x000fea0003800000 */
.L_x_66:
        /* <DEDUP_REMOVED lines=9> */
.L_x_69:
[----:B------:R-:W-:Y:S05]  /*2d70*/  BSYNC B1 ;  /* 0x0000000000017941 */ /* 0x000fea0003800000 */
.L_x_68:
        /* <DEDUP_REMOVED lines=9> */
.L_x_71:
[----:B------:R-:W-:Y:S05]  /*2e10*/  BSYNC B1 ;  /* 0x0000000000017941 */ /* 0x000fea0003800000 */
.L_x_70:
        /* <DEDUP_REMOVED lines=10> */
.L_x_73:
[----:B------:R-:W-:Y:S05]  /*2ec0*/  BSYNC B1 ;  /* 0x0000000000017941 */ /* 0x000fea0003800000 */
.L_x_72:
        /* <DEDUP_REMOVED lines=10> */
.L_x_75:
[----:B------:R-:W-:Y:S05]  /*2f70*/  BSYNC B1 ;  /* 0x0000000000017941 */ /* 0x000fea0003800000 */
.L_x_74:
        /* <DEDUP_REMOVED lines=9> */
.L_x_77:
[----:B------:R-:W-:Y:S05]  /*3010*/  BSYNC B1 ;  /* 0x0000000000017941 */ /* 0x000fea0003800000 */
.L_x_76:
        /* <DEDUP_REMOVED lines=9> */
.L_x_79:
[----:B------:R-:W-:Y:S05]  /*30b0*/  BSYNC B1 ;  /* 0x0000000000017941 */ /* 0x000fea0003800000 */
.L_x_78:
        /* <DEDUP_REMOVED lines=10> */
.L_x_81:
[----:B------:R-:W-:Y:S05]  /*3160*/  BSYNC B1 ;  /* 0x0000000000017941 */ /* 0x000fea0003800000 */
.L_x_80:
        /* <DEDUP_REMOVED lines=10> */
.L_x_83:
[----:B------:R-:W-:Y:S05]  /*3210*/  BSYNC B1 ;  /* 0x0000000000017941 */ /* 0x000fea0003800000 */
.L_x_82:
        /* <DEDUP_REMOVED lines=9> */
.L_x_85:
[----:B------:R-:W-:Y:S05]  /*32b0*/  BSYNC B1 ;  /* 0x0000000000017941 */ /* 0x000fea0003800000 */
.L_x_84:
        /* <DEDUP_REMOVED lines=9> */
.L_x_87:
[----:B------:R-:W-:Y:S05]  /*3350*/  BSYNC B1 ;  /* 0x0000000000017941 */ /* 0x000fea0003800000 */
.L_x_86:
        /* <DEDUP_REMOVED lines=10> */
.L_x_89:
[----:B------:R-:W-:Y:S05]  /*3400*/  BSYNC B1 ;  /* 0x0000000000017941 */ /* 0x000fea0003800000 */
.L_x_88:
[----:B0----5:R-:W-:Y:S01]  /*3410*/  IMAD.U32 R14, R24, 0x10000, RZ ;  /* 0x00010000180e7824 */ /* 0x021fe200078e00ff */
[----:B------:R-:W-:Y:S01]  /*3420*/  ISETP.GT.AND P0, PT, R4, 0x39, PT ;  /* 0x000000390400780c */ /* 0x000fe20003f04270 */
[----:B------:R-:W-:Y:S01]  /*3430*/  @P2 IMAD.MOV.U32 R4, RZ, RZ, R8 ;  /* 0x000000ffff042224 */ /* 0x000fe200078e0008 */
[----:B------:R-:W-:Y:S01]  /*3440*/  BSSY B1, `(.L_x_90) ;  /* 0x000000a000017945 */ /* 0x000fe20003800000 */
[----:B------:R-:W-:Y:S01]  /*3450*/  FMUL R5, R14, R57 ;  /* 0x000000390e057220 */ /* 0x000fe20000400000 */
[----:B------:R-:W-:-:S03]  /*3460*/  ISETP.GT.AND P3, PT, R3, RZ, P0 ;  /* 0x000000ff0300720c */ /* 0x000fc60000764270 */
[----:B------:R-:W-:-:S05]  /*3470*/  FFMA R5, R52, R56, R5 ;  /* 0x0000003834057223 */ /* 0x000fca0000000005 */
[----:B------:R-:W-:-:S04]  /*3480*/  F2FP.BF16.F32.PACK_AB R5, RZ, R5 ;  /* 0x00000005ff05723e */ /* 0x000fc800000010ff */
[----:B------:R-:W-:Y:S01]  /*3490*/  PRMT R14, R5, 0x7610, R14 ;  /* 0x00007610050e7816 */ /* 0x000fe2000000000e */
[----:B------:R-:W-:-:S05]  /*34a0*/  @P2 IMAD.MOV.U32 R5, RZ, RZ, R9 ;  /* 0x000000ffff052224 */ /* 0x000fca00078e0009 */
[----:B------:R0:W-:Y:S01]  /*34b0*/  @P2 STG.E.U16 desc[UR36][R4.64+0x70], R14 ;  /* 0x0000700e04002986 */ /* 0x0001e2000c101524 */
[----:B------:R-:W-:Y:S05]  /*34c0*/  @!P3 BRA `(.L_x_91) ;  /* 0x000000000004b947 */ /* 0x000fea0003800000 */
[----:B------:R0:W5:Y:S02]  /*34d0*/  LDG.E.LTC128B.U16 R24, desc[UR36][R6.64+0x72] ;  /* 0x0000722406187981 */ /* 0x000164000c1e1520 */
.L_x_91:
[----:B------:R-:W-:Y:S05]  /*34e0*/  BSYNC B1 ;  /* 0x0000000000017941 */ /* 0x000fea0003800000 */
.L_x_90:
        /* <DEDUP_REMOVED lines=9> */
.L_x_93:
[----:B------:R-:W-:Y:S05]  /*3580*/  BSYNC B1 ;  /* 0x0000000000017941 */ /* 0x000fea0003800000 */
.L_x_92:
[----:B0----5:R-:W-:Y:S01]  /*3590*/  IMAD.U32 R4, R24, 0x10000, RZ ;  /* 0x0001000018047824 */ /* 0x021fe200078e00ff */
[----:B------:R-:W-:Y:S01]  /*35a0*/  ISETP.GT.AND P0, PT, R3, 0x8, P0 ;  /* 0x000000080300780c */ /* 0x000fe20000704270 */
[----:B------:R-:W-:Y:S02]  /*35b0*/  BSSY B1, `(.L_x_94) ;  /* 0x000000a000017945 */ /* 0x000fe40003800000 */
[----:B------:R-:W-:Y:S01]  /*35c0*/  FMUL R5, R4, R57 ;  /* 0x0000003904057220 */ /* 0x000fe20000400000 */
[----:B------:R-:W-:-:S03]  /*35d0*/  @P1 IMAD.MOV.U32 R4, RZ, RZ, R12 ;  /* 0x000000ffff041224 */ /* 0x000fc600078e000c */
[----:B------:R-:W-:-:S05]  /*35e0*/  FFMA R5, R54, R56, R5 ;  /* 0x0000003836057223 */ /* 0x000fca0000000005 */
[----:B------:R-:W-:-:S04]  /*35f0*/  F2FP.BF16.F32.PACK_AB R5, RZ, R5 ;  /* 0x00000005ff05723e */ /* 0x000fc800000010ff */
[----:B-1-34-:R-:W-:Y:S01]  /*3600*/  PRMT R6, R5, 0x7610, R6 ;  /* 0x0000761005067816 */ /* 0x01afe20000000006 */
[----:B------:R-:W-:-:S05]  /*3610*/  @P1 IMAD.MOV.U32 R5, RZ, RZ, R13 ;  /* 0x000000ffff051224 */ /* 0x000fca00078e000d */
[----:B------:R0:W-:Y:S01]  /*3620*/  @P1 STG.E.U16 desc[UR36][R4.64+0x70], R6 ;  /* 0x0000700604001986 */ /* 0x0001e2000c101524 */
[----:B------:R-:W-:Y:S05]  /*3630*/  @!P0 BRA `(.L_x_95) ;  /* 0x0000000000048947 */ /* 0x000fea0003800000 */
[----:B------:R1:W5:Y:S02]  /*3640*/  LDG.E.LTC128B.U16 R24, desc[UR36][R10.64+0x72] ;  /* 0x000072240a187981 */ /* 0x000364000c1e1520 */
.L_x_95:
[----:B------:R-:W-:Y:S05]  /*3650*/  BSYNC B1 ;  /* 0x0000000000017941 */ /* 0x000fea0003800000 */
.L_x_94:
[----:B------:R-:W-:Y:S05]  /*3660*/  @!P0 BRA `(.L_x_96) ;  /* 0x0000000800a88947 */ /* 0x000fea0003800000 */
[----:B-----5:R-:W-:-:S04]  /*3670*/  IMAD.U32 R24, R24, 0x10000, RZ ;  /* 0x0001000018187824 */ /* 0x020fc800078e00ff */
[----:B------:R-:W-:-:S04]  /*3680*/  FMUL R24, R24, R57 ;  /* 0x0000003918187220 */ /* 0x000fc80000400000 */
[----:B------:R-:W-:-:S05]  /*3690*/  FFMA R24, R55, R56, R24 ;  /* 0x0000003837187223 */ /* 0x000fca0000000018 */
[----:B------:R-:W-:-:S05]  /*36a0*/  F2FP.BF16.F32.PACK_AB R24, RZ, R24 ;  /* 0x00000018ff18723e */ /* 0x000fca00000010ff */
[----:B------:R3:W-:Y:S01]  /*36b0*/  STG.E.U16 desc[UR36][R12.64+0x72], R24 ;  /* 0x000072180c007986 */ /* 0x0007e2000c101524 */
[----:B------:R-:W-:Y:S05]  /*36c0*/  BRA `(.L_x_96) ;  /* 0x0000000800907947 */ /* 0x000fea0003800000 */
.L_x_35:
[----:B------:R-:W-:Y:S01]  /*36d0*/  ISETP.GT.AND P0, PT, R4, 0x1, PT ;  /* 0x000000010400780c */ /* 0x000fe20003f04270 */
[----:B------:R-:W-:Y:S01]  /*36e0*/  ULDC.64 UR4, c[0x0][0x5c0] ;  /* 0x0001700000047ab9 */ /* 0x000fe20000000a00 */
[-C--:B------:R-:W-:Y:S01]  /*36f0*/  FMUL R24, R24, R56.reuse ;  /* 0x0000003818187220 */ /* 0x080fe20000400000 */
[-C--:B------:R-:W-:Y:S01]  /*3700*/  FMUL R25, R25, R56.reuse ;  /* 0x0000003819197220 */ /* 0x080fe20000400000 */
[----:B------:R-:W-:Y:S01]  /*3710*/  ISETP.GT.AND P3, PT, R3, RZ, P0 ;  /* 0x000000ff0300720c */ /* 0x000fe20000764270 */
[-C--:B------:R-:W-:Y:S01]  /*3720*/  FMUL R26, R26, R56.reuse ;  /* 0x000000381a1a7220 */ /* 0x080fe20000400000 */
[----:B------:R-:W-:Y:S01]  /*3730*/  LEA R6, P4, R60, UR4, 0x1 ;  /* 0x000000043c067c11 */ /* 0x000fe2000f8808ff */
[----:B------:R-:W-:Y:S01]  /*3740*/  FMUL R27, R27, R56 ;  /* 0x000000381b1b7220 */ /* 0x000fe20000400000 */
[----:B------:R-:W-:Y:S01]  /*3750*/  F2FP.BF16.F32.PACK_AB R24, RZ, R24 ;  /* 0x00000018ff18723e */ /* 0x000fe200000010ff */
[-C--:B------:R-:W-:Y:S01]  /*3760*/  FMUL R28, R28, R56.reuse ;  /* 0x000000381c1c7220 */ /* 0x080fe20000400000 */
[----:B------:R-:W-:Y:S01]  /*3770*/  LEA.HI.X R7, R60, UR5, R75, 0x1, P4 ;  /* 0x000000053c077c11 */ /* 0x000fe2000a0f0c4b */
[-C--:B------:R-:W-:Y:S01]  /*3780*/  FMUL R29, R29, R56.reuse ;  /* 0x000000381d1d7220 */ /* 0x080fe20000400000 */
[----:B------:R-:W-:Y:S01]  /*3790*/  F2FP.BF16.F32.PACK_AB R25, RZ, R25 ;  /* 0x00000019ff19723e */ /* 0x000fe200000010ff */
[-C--:B------:R-:W-:Y:S01]  /*37a0*/  FMUL R30, R30, R56.reuse ;  /* 0x000000381e1e7220 */ /* 0x080fe20000400000 */
[----:B------:R-:W-:Y:S01]  /*37b0*/  SHF.L.U64.HI R67, R66, 0x4, R67 ;  /* 0x0000000442437819 */ /* 0x000fe20000010243 */
[----:B------:R-:W-:Y:S01]  /*37c0*/  @P1 STG.E.U16 desc[UR36][R6.64], R24 ;  /* 0x0000001806001986 */ /* 0x000fe2000c101524 */
[----:B------:R-:W-:Y:S01]  /*37d0*/  ISETP.GT.AND P1, PT, R4, 0x8, PT ;  /* 0x000000080400780c */ /* 0x000fe20003f24270 */
[----:B------:R-:W-:Y:S01]  /*37e0*/  FMUL R31, R31, R56 ;  /* 0x000000381f1f7220 */ /* 0x000fe20000400000 */
[C---:B------:R-:W-:Y:S01]  /*37f0*/  ISETP.GT.AND P4, PT, R3.reuse, 0x8, P0 ;  /* 0x000000080300780c */ /* 0x040fe20000784270 */
[----:B------:R-:W-:Y:S01]  /*3800*/  @P3 STG.E.U16 desc[UR36][R6.64+0x2], R25 ;  /* 0x0000021906003986 */ /* 0x000fe2000c101524 */
[----:B------:R-:W-:Y:S01]  /*3810*/  LEA R8, P3, R66, R6, 0x4 ;  /* 0x0000000642087211 */ /* 0x000fe200078620ff */
[-C--:B------:R-:W-:Y:S01]  /*3820*/  FMUL R32, R32, R56.reuse ;  /* 0x0000003820207220 */ /* 0x080fe20000400000 */
[----:B------:R-:W-:Y:S01]  /*3830*/  ISETP.GT.AND P2, PT, R3, 0x8, P2 ;  /* 0x000000080300780c */ /* 0x000fe20001744270 */
[-C--:B------:R-:W-:Y:S01]  /*3840*/  FMUL R33, R33, R56.reuse ;  /* 0x0000003821217220 */ /* 0x080fe20000400000 */
[----:B------:R-:W-:Y:S01]  /*3850*/  ISETP.GT.AND P0, PT, R4, 0x9, PT ;  /* 0x000000090400780c */ /* 0x000fe20003f04270 */
[----:B------:R-:W-:Y:S01]  /*3860*/  IMAD.X R9, R67, 0x1, R7, P3 ;  /* 0x0000000143097824 */ /* 0x000fe200018e0607 */
[C---:B------:R-:W-:Y:S01]  /*3870*/  ISETP.GT.AND P5, PT, R3.reuse, RZ, P1 ;  /* 0x000000ff0300720c */ /* 0x040fe20000fa4270 */
[-C--:B------:R-:W-:Y:S01]  /*3880*/  FMUL R34, R34, R56.reuse ;  /* 0x0000003822227220 */ /* 0x080fe20000400000 */
[----:B------:R-:W-:Y:S01]  /*3890*/  ISETP.GT.AND P3, PT, R3, RZ, P0 ;  /* 0x000000ff0300720c */ /* 0x000fe20000764270 */
[----:B------:R-:W-:Y:S01]  /*38a0*/  FMUL R35, R35, R56 ;  /* 0x0000003823237220 */ /* 0x000fe20000400000 */
[----:B------:R-:W-:Y:S01]  /*38b0*/  F2FP.BF16.F32.PACK_AB R26, RZ, R26 ;  /* 0x0000001aff1a723e */ /* 0x000fe200000010ff */
[-C--:B------:R-:W-:Y:S01]  /*38c0*/  FMUL R36, R36, R56.reuse ;  /* 0x0000003824247220 */ /* 0x080fe20000400000 */
[----:B------:R-:W-:Y:S01]  /*38d0*/  F2FP.BF16.F32.PACK_AB R27, RZ, R27 ;  /* 0x0000001bff1b723e */ /* 0x000fe200000010ff */
[----:B------:R-:W-:Y:S01]  /*38e0*/  FMUL R37, R37, R56 ;  /* 0x0000003825257220 */ /* 0x000fe20000400000 */
[----:B------:R-:W-:Y:S01]  /*38f0*/  F2FP.BF16.F32.PACK_AB R28, RZ, R28 ;  /* 0x0000001cff1c723e */ /* 0x000fe200000010ff */
[----:B------:R-:W-:Y:S01]  /*3900*/  @P2 STG.E.U16 desc[UR36][R8.64], R26 ;  /* 0x0000001a08002986 */ /* 0x000fe2000c101524 */
[----:B------:R-:W-:Y:S01]  /*3910*/  F2FP.BF16.F32.PACK_AB R29, RZ, R29 ;  /* 0x0000001dff1d723e */ /* 0x000fe200000010ff */
[-C--:B------:R-:W-:Y:S01]  /*3920*/  FMUL R38, R38, R56.reuse ;  /* 0x0000003826267220 */ /* 0x080fe20000400000 */
[----:B------:R-:W-:Y:S01]  /*3930*/  ISETP.GT.AND P2, PT, R3, 0x8, P1 ;  /* 0x000000080300780c */ /* 0x000fe20000f44270 */
[----:B------:R-:W-:Y:S01]  /*3940*/  @P4 STG.E.U16 desc[UR36][R8.64+0x2], R27 ;  /* 0x0000021b08004986 */ /* 0x000fe2000c101524 */
[----:B------:R-:W-:Y:S01]  /*3950*/  ISETP.GT.AND P1, PT, R4, 0x10, PT ;  /* 0x000000100400780c */ /* 0x000fe20003f24270 */
[----:B------:R-:W-:Y:S01]  /*3960*/  FMUL R39, R39, R56 ;  /* 0x0000003827277220 */ /* 0x000fe20000400000 */
[----:B------:R-:W-:Y:S01]  /*3970*/  F2FP.BF16.F32.PACK_AB R30, RZ, R30 ;  /* 0x0000001eff1e723e */ /* 0x000fe200000010ff */
[----:B------:R-:W-:Y:S01]  /*3980*/  @P5 STG.E.U16 desc[UR36][R6.64+0x10], R28 ;  /* 0x0000101c06005986 */ /* 0x000fe2000c101524 */
[C---:B------:R-:W-:Y:S01]  /*3990*/  ISETP.GT.AND P4, PT, R3.reuse, RZ, P1 ;  /* 0x000000ff0300720c */ /* 0x040fe20000f84270 */
[-C--:B------:R-:W-:Y:S01]  /*39a0*/  FMUL R40, R40, R56.reuse ;  /* 0x0000003828287220 */ /* 0x080fe20000400000 */
[----:B------:R-:W-:Y:S01]  /*39b0*/  F2FP.BF16.F32.PACK_AB R31, RZ, R31 ;  /* 0x0000001fff1f723e */ /* 0x000fe200000010ff */
[----:B------:R-:W-:Y:S01]  /*39c0*/  @P3 STG.E.U16 desc[UR36][R6.64+0x12], R29 ;  /* 0x0000121d06003986 */ /* 0x000fe2000c101524 */
[----:B------:R-:W-:Y:S01]  /*39d0*/  ISETP.GT.AND P3, PT, R3, 0x8, P0 ;  /* 0x000000080300780c */ /* 0x000fe20000764270 */
[----:B------:R-:W-:Y:S01]  /*39e0*/  FMUL R41, R41, R56 ;  /* 0x0000003829297220 */ /* 0x000fe20000400000 */
[----:B------:R-:W-:Y:S01]  /*39f0*/  ISETP.GT.AND P0, PT, R4, 0x11, PT ;  /* 0x000000110400780c */ /* 0x000fe20003f04270 */
[----:B------:R-:W-:Y:S01]  /*3a00*/  @P2 STG.E.U16 desc[UR36][R8.64+0x10], R30 ;  /* 0x0000101e08002986 */ /* 0x000fe2000c101524 */
[----:B------:R-:W-:Y:S01]  /*3a10*/  F2FP.BF16.F32.PACK_AB R32, RZ, R32 ;  /* 0x00000020ff20723e */ /* 0x000fe200000010ff */
[-C--:B------:R-:W-:Y:S01]  /*3a20*/  FMUL R42, R42, R56.reuse ;  /* 0x000000382a2a7220 */ /* 0x080fe20000400000 */
[----:B------:R-:W-:Y:S01]  /*3a30*/  ISETP.GT.AND P5, PT, R3, RZ, P0 ;  /* 0x000000ff0300720c */ /* 0x000fe200007a4270 */
[-C--:B------:R-:W-:Y:S01]  /*3a40*/  FMUL R43, R43, R56.reuse ;  /* 0x000000382b2b7220 */ /* 0x080fe20000400000 */
[----:B------:R-:W-:Y:S01]  /*3a50*/  ISETP.GT.AND P2, PT, R3, 0x8, P1 ;  /* 0x000000080300780c */ /* 0x000fe20000f44270 */
[-C--:B------:R-:W-:Y:S01]  /*3a60*/  FMUL R44, R44, R56.reuse ;  /* 0x000000382c2c7220 */ /* 0x080fe20000400000 */
[----:B------:R-:W-:Y:S01]  /*3a70*/  ISETP.GT.AND P1, PT, R4, 0x18, PT ;  /* 0x000000180400780c */ /* 0x000fe20003f24270 */
[-C--:B------:R-:W-:Y:S01]  /*3a80*/  FMUL R45, R45, R56.reuse ;  /* 0x000000382d2d7220 */ /* 0x080fe20000400000 */
[----:B------:R-:W-:Y:S01]  /*3a90*/  F2FP.BF16.F32.PACK_AB R33, RZ, R33 ;  /* 0x00000021ff21723e */ /* 0x000fe200000010ff */
[----:B------:R-:W-:Y:S01]  /*3aa0*/  @P3 STG.E.U16 desc[UR36][R8.64+0x12], R31 ;  /* 0x0000121f08003986 */ /* 0x000fe2000c101524 */
[C---:B------:R-:W-:Y:S01]  /*3ab0*/  ISETP.GT.AND P3, PT, R3.reuse, 0x8, P0 ;  /* 0x000000080300780c */ /* 0x040fe20000764270 */
[-C--:B------:R-:W-:Y:S01]  /*3ac0*/  FMUL R46, R46, R56.reuse ;  /* 0x000000382e2e7220 */ /* 0x080fe20000400000 */
[----:B------:R-:W-:Y:S01]  /*3ad0*/  ISETP.GT.AND P0, PT, R4, 0x19, PT ;  /* 0x000000190400780c */ /* 0x000fe20003f04270 */
[----:B------:R-:W-:Y:S01]  /*3ae0*/  @P4 STG.E.U16 desc[UR36][R6.64+0x20], R32 ;  /* 0x0000202006004986 */ /* 0x000fe2000c101524 */
[----:B------:R-:W-:Y:S01]  /*3af0*/  ISETP.GT.AND P4, PT, R3, RZ, P1 ;  /* 0x000000ff0300720c */ /* 0x000fe20000f84270 */
[----:B------:R-:W-:Y:S01]  /*3b00*/  FMUL R47, R47, R56 ;  /* 0x000000382f2f7220 */ /* 0x000fe20000400000 */
[----:B------:R-:W-:Y:S01]  /*3b10*/  F2FP.BF16.F32.PACK_AB R34, RZ, R34 ;  /* 0x00000022ff22723e */ /* 0x000fe200000010ff */
[----:B------:R-:W-:Y:S01]  /*3b20*/  @P5 STG.E.U16 desc[UR36][R6.64+0x22], R33 ;  /* 0x0000222106005986 */ /* 0x000fe2000c101524 */
[----:B------:R-:W-:Y:S01]  /*3b30*/  ISETP.GT.AND P5, PT, R3, RZ, P0 ;  /* 0x000000ff0300720c */ /* 0x000fe200007a4270 */
[----:B------:R-:W-:Y:S01]  /*3b40*/  FMUL R48, R48, R56 ;  /* 0x0000003830307220 */ /* 0x000fe20000400000 */
[----:B------:R-:W-:Y:S01]  /*3b50*/  F2FP.BF16.F32.PACK_AB R35, RZ, R35 ;  /* 0x00000023ff23723e */ /* 0x000fe200000010ff */
[----:B------:R-:W-:Y:S01]  /*3b60*/  @P2 STG.E.U16 desc[UR36][R8.64+0x20], R34 ;  /* 0x0000202208002986 */ /* 0x000fe2000c101524 */
[----:B------:R-:W-:Y:S01]  /*3b70*/  F2FP.BF16.F32.PACK_AB R36, RZ, R36 ;  /* 0x00000024ff24723e */ /* 0x000fe200000010ff */
[-C--:B------:R-:W-:Y:S01]  /*3b80*/  FMUL R49, R49, R56.reuse ;  /* 0x0000003831317220 */ /* 0x080fe20000400000 */
[C---:B------:R-:W-:Y:S01]  /*3b90*/  ISETP.GT.AND P2, PT, R3.reuse, 0x8, P1 ;  /* 0x000000080300780c */ /* 0x040fe20000f44270 */
[----:B------:R-:W-:Y:S01]  /*3ba0*/  @P3 STG.E.U16 desc[UR36][R8.64+0x22], R35 ;  /* 0x0000222308003986 */ /* 0x000fe2000c101524 */
[----:B------:R-:W-:Y:S01]  /*3bb0*/  ISETP.GT.AND P1, PT, R4, 0x20, PT ;  /* 0x000000200400780c */ /* 0x000fe20003f24270 */
[-C--:B------:R-:W-:Y:S01]  /*3bc0*/  FMUL R50, R50, R56.reuse ;  /* 0x0000003832327220 */ /* 0x080fe20000400000 */
[----:B------:R-:W-:Y:S01]  /*3bd0*/  F2FP.BF16.F32.PACK_AB R37, RZ, R37 ;  /* 0x00000025ff25723e */ /* 0x000fe200000010ff */
[----:B------:R-:W-:Y:S01]  /*3be0*/  @P4 STG.E.U16 desc[UR36][R6.64+0x30], R36 ;  /* 0x0000302406004986 */ /* 0x000fe2000c101524 */
[----:B------:R-:W-:Y:S01]  /*3bf0*/  ISETP.GT.AND P3, PT, R3, 0x8, P0 ;  /* 0x000000080300780c */ /* 0x000fe20000764270 */
[-C--:B------:R-:W-:Y:S01]  /*3c00*/  FMUL R51, R51, R56.reuse ;  /* 0x0000003833337220 */ /* 0x080fe20000400000 */
[----:B------:R-:W-:Y:S01]  /*3c10*/  ISETP.GT.AND P0, PT, R4, 0x21, PT ;  /* 0x000000210400780c */ /* 0x000fe20003f04270 */
[----:B------:R-:W-:Y:S01]  /*3c20*/  @P5 STG.E.U16 desc[UR36][R6.64+0x32], R37 ;  /* 0x0000322506005986 */ /* 0x000fe2000c101524 */
        /* <DEDUP_REMOVED lines=10> */
[----:B------:R-:W-:-:S02]  /*3cd0*/  F2FP.BF16.F32.PACK_AB R41, RZ, R41 ;  /* 0x00000029ff29723e */ /* 0x000fc400000010ff */
[C---:B------:R-:W-:Y:S01]  /*3ce0*/  ISETP.GT.AND P1, PT, R3.reuse, 0x8, P1 ;  /* 0x000000080300780c */ /* 0x040fe20000f24270 */
[----:B------:R-:W-:Y:S01]  /*3cf0*/  @P3 STG.E.U16 desc[UR36][R8.64+0x32], R39 ;  /* 0x0000322708003986 */ /* 0x000fe2000c101524 */
[C---:B------:R-:W-:Y:S02]  /*3d00*/  ISETP.GT.AND P2, PT, R3.reuse, 0x8, P0 ;  /* 0x000000080300780c */ /* 0x040fe40000744270 */
[C---:B------:R-:W-:Y:S01]  /*3d10*/  ISETP.GT.AND P0, PT, R4.reuse, 0x29, PT ;  /* 0x000000290400780c */ /* 0x040fe20003f04270 */
[----:B------:R-:W-:Y:S01]  /*3d20*/  @P4 STG.E.U16 desc[UR36][R6.64+0x40], R40 ;  /* 0x0000402806004986 */ /* 0x000fe2000c101524 */
[----:B------:R-:W-:Y:S02]  /*3d30*/  ISETP.GT.AND P4, PT, R4, 0x28, PT ;  /* 0x000000280400780c */ /* 0x000fe40003f84270 */
[----:B------:R-:W-:Y:S01]  /*3d40*/  F2FP.BF16.F32.PACK_AB R42, RZ, R42 ;  /* 0x0000002aff2a723e */ /* 0x000fe200000010ff */
[----:B------:R-:W-:Y:S01]  /*3d50*/  @P5 STG.E.U16 desc[UR36][R6.64+0x42], R41 ;  /* 0x0000422906005986 */ /* 0x000fe2000c101524 */
[----:B------:R-:W-:-:S02]  /*3d60*/  ISETP.GT.AND P5, PT, R3, RZ, P4 ;  /* 0x000000ff0300720c */ /* 0x000fc400027a4270 */
[C---:B------:R-:W-:Y:S01]  /*3d70*/  ISETP.GT.AND P3, PT, R3.reuse, RZ, P0 ;  /* 0x000000ff0300720c */ /* 0x040fe20000764270 */
[----:B------:R-:W-:Y:S01]  /*3d80*/  @P1 STG.E.U16 desc[UR36][R8.64+0x40], R42 ;  /* 0x0000402a08001986 */ /* 0x000fe2000c101524 */
[----:B------:R-:W-:Y:S02]  /*3d90*/  F2FP.BF16.F32.PACK_AB R43, RZ, R43 ;  /* 0x0000002bff2b723e */ /* 0x000fe400000010ff */
[----:B------:R-:W-:Y:S02]  /*3da0*/  F2FP.BF16.F32.PACK_AB R44, RZ, R44 ;  /* 0x0000002cff2c723e */ /* 0x000fe400000010ff */
[C---:B------:R-:W-:Y:S01]  /*3db0*/  ISETP.GT.AND P4, PT, R3.reuse, 0x8, P4 ;  /* 0x000000080300780c */ /* 0x040fe20002784270 */
[----:B------:R-:W-:Y:S01]  /*3dc0*/  @P2 STG.E.U16 desc[UR36][R8.64+0x42], R43 ;  /* 0x0000422b08002986 */ /* 0x000fe2000c101524 */
[----:B------:R-:W-:Y:S02]  /*3dd0*/  F2FP.BF16.F32.PACK_AB R45, RZ, R45 ;  /* 0x0000002dff2d723e */ /* 0x000fe400000010ff */
[----:B------:R-:W-:Y:S01]  /*3de0*/  ISETP.GT.AND P2, PT, R4, 0x31, PT ;  /* 0x000000310400780c */ /* 0x000fe20003f44270 */
[----:B------:R-:W-:Y:S01]  /*3df0*/  @P5 STG.E.U16 desc[UR36][R6.64+0x50], R44 ;  /* 0x0000502c06005986 */ /* 0x000fe2000c101524 */
[----:B------:R-:W-:-:S02]  /*3e00*/  ISETP.GT.AND P5, PT, R3, 0x8, P0 ;  /* 0x000000080300780c */ /* 0x000fc400007a4270 */
[C---:B------:R-:W-:Y:S01]  /*3e10*/  ISETP.GT.AND P1, PT, R4.reuse, 0x38, PT ;  /* 0x000000380400780c */ /* 0x040fe20003f24270 */
[----:B------:R-:W-:Y:S01]  /*3e20*/  @P3 STG.E.U16 desc[UR36][R6.64+0x52], R45 ;  /* 0x0000522d06003986 */ /* 0x000fe2000c101524 */
[C---:B------:R-:W-:Y:S02]  /*3e30*/  ISETP.GT.AND P3, PT, R4.reuse, 0x30, PT ;  /* 0x000000300400780c */ /* 0x040fe40003f64270 */
[----:B------:R-:W-:Y:S01]  /*3e40*/  ISETP.GT.AND P0, PT, R4, 0x39, PT ;  /* 0x000000390400780c */ /* 0x000fe20003f04270 */
[----:B------:R-:W-:Y:S01]  /*3e50*/  @P4 IMAD.MOV.U32 R4, RZ, RZ, R8 ;  /* 0x000000ffff044224 */ /* 0x000fe200078e0008 */
[----:B------:R-:W-:Y:S01]  /*3e60*/  F2FP.BF16.F32.PACK_AB R46, RZ, R46 ;  /* 0x0000002eff2e723e */ /* 0x000fe200000010ff */
[----:B------:R-:W-:Y:S01]  /*3e70*/  @P4 IMAD.MOV.U32 R5, RZ, RZ, R9 ;  /* 0x000000ffff054224 */ /* 0x000fe200078e0009 */
[----:B------:R-:W-:Y:S02]  /*3e80*/  F2FP.BF16.F32.PACK_AB R47, RZ, R47 ;  /* 0x0000002fff2f723e */ /* 0x000fe400000010ff */
[----:B------:R-:W-:-:S02]  /*3e90*/  F2FP.BF16.F32.PACK_AB R48, RZ, R48 ;  /* 0x00000030ff30723e */ /* 0x000fc400000010ff */
[----:B------:R0:W-:Y:S01]  /*3ea0*/  @P4 STG.E.U16 desc[UR36][R4.64+0x50], R46 ;  /* 0x0000502e04004986 */ /* 0x0001e2000c101524 */
[C---:B------:R-:W-:Y:S02]  /*3eb0*/  ISETP.GT.AND P4, PT, R3.reuse, RZ, P2 ;  /* 0x000000ff0300720c */ /* 0x040fe40001784270 */
[----:B------:R-:W-:Y:S02]  /*3ec0*/  F2FP.BF16.F32.PACK_AB R49, RZ, R49 ;  /* 0x00000031ff31723e */ /* 0x000fe400000010ff */
[----:B------:R-:W-:Y:S02]  /*3ed0*/  ISETP.GT.AND P2, PT, R3, 0x8, P2 ;  /* 0x000000080300780c */ /* 0x000fe40001744270 */
[----:B------:R-:W-:Y:S02]  /*3ee0*/  F2FP.BF16.F32.PACK_AB R50, RZ, R50 ;  /* 0x00000032ff32723e */ /* 0x000fe400000010ff */
[----:B------:R-:W-:Y:S02]  /*3ef0*/  F2FP.BF16.F32.PACK_AB R51, RZ, R51 ;  /* 0x00000033ff33723e */ /* 0x000fe400000010ff */
[----:B------:R-:W-:Y:S01]  /*3f00*/  F2FP.BF16.F32.PACK_AB R52, RZ, R52 ;  /* 0x00000034ff34723e */ /* 0x000fe200000010ff */
[----:B0-----:R-:W-:Y:S01]  /*3f10*/  @P5 IMAD.MOV.U32 R4, RZ, RZ, R8 ;  /* 0x000000ffff045224 */ /* 0x001fe200078e0008 */
[----:B------:R-:W-:Y:S01]  /*3f20*/  F2FP.BF16.F32.PACK_AB R53, RZ, R53 ;  /* 0x00000035ff35723e */ /* 0x000fe200000010ff */
[----:B------:R-:W-:Y:S01]  /*3f30*/  @P5 IMAD.MOV.U32 R5, RZ, RZ, R9 ;  /* 0x000000ffff055224 */ /* 0x000fe200078e0009 */
[----:B------:R-:W-:-:S02]  /*3f40*/  F2FP.BF16.F32.PACK_AB R54, RZ, R54 ;  /* 0x00000036ff36723e */ /* 0x000fc400000010ff */
[----:B------:R-:W-:Y:S02]  /*3f50*/  F2FP.BF16.F32.PACK_AB R55, RZ, R55 ;  /* 0x00000037ff37723e */ /* 0x000fe400000010ff */
[----:B------:R0:W-:Y:S01]  /*3f60*/  @P5 STG.E.U16 desc[UR36][R4.64+0x52], R47 ;  /* 0x0000522f04005986 */ /* 0x0001e2000c101524 */
[C---:B------:R-:W-:Y:S02]  /*3f70*/  ISETP.GT.AND P5, PT, R3.reuse, RZ, P3 ;  /* 0x000000ff0300720c */ /* 0x040fe40001fa4270 */
[----:B------:R-:W-:-:S11]  /*3f80*/  ISETP.GT.AND P3, PT, R3, 0x8, P3 ;  /* 0x000000080300780c */ /* 0x000fd60001f64270 */
[----:B0-----:R-:W-:Y:S02]  /*3f90*/  @P5 IMAD.MOV.U32 R4, RZ, RZ, R6 ;  /* 0x000000ffff045224 */ /* 0x001fe400078e0006 */
[----:B------:R-:W-:-:S05]  /*3fa0*/  @P5 IMAD.MOV.U32 R5, RZ, RZ, R7 ;  /* 0x000000ffff055224 */ /* 0x000fca00078e0007 */
[----:B------:R0:W-:Y:S01]  /*3fb0*/  @P5 STG.E.U16 desc[UR36][R4.64+0x60], R48 ;  /* 0x0000603004005986 */ /* 0x0001e2000c101524 */
[C---:B------:R-:W-:Y:S02]  /*3fc0*/  ISETP.GT.AND P5, PT, R3.reuse, RZ, P0 ;  /* 0x000000ff0300720c */ /* 0x040fe400007a4270 */
[----:B------:R-:W-:Y:S01]  /*3fd0*/  ISETP.GT.AND P0, PT, R3, 0x8, P0 ;  /* 0x000000080300780c */ /* 0x000fe20000704270 */
[----:B0-----:R-:W-:Y:S02]  /*3fe0*/  @P4 IMAD.MOV.U32 R4, RZ, RZ, R6 ;  /* 0x000000ffff044224 */ /* 0x001fe400078e0006 */
[----:B------:R-:W-:-:S05]  /*3ff0*/  @P4 IMAD.MOV.U32 R5, RZ, RZ, R7 ;  /* 0x000000ffff054224 */ /* 0x000fca00078e0007 */
[----:B------:R0:W-:Y:S01]  /*4000*/  @P4 STG.E.U16 desc[UR36][R4.64+0x62], R49 ;  /* 0x0000623104004986 */ /* 0x0001e2000c101524 */
[C---:B------:R-:W-:Y:S02]  /*4010*/  ISETP.GT.AND P4, PT, R3.reuse, RZ, P1 ;  /* 0x000000ff0300720c */ /* 0x040fe40000f84270 */
[----:B------:R-:W-:Y:S01]  /*4020*/  ISETP.GT.AND P1, PT, R3, 0x8, P1 ;  /* 0x000000080300780c */ /* 0x000fe20000f24270 */
[----:B0-----:R-:W-:Y:S02]  /*4030*/  @P3 IMAD.MOV.U32 R4, RZ, RZ, R8 ;  /* 0x000000ffff043224 */ /* 0x001fe400078e0008 */
[----:B------:R-:W-:-:S05]  /*4040*/  @P3 IMAD.MOV.U32 R5, RZ, RZ, R9 ;  /* 0x000000ffff053224 */ /* 0x000fca00078e0009 */
[----:B------:R0:W-:Y:S02]  /*4050*/  @P3 STG.E.U16 desc[UR36][R4.64+0x60], R50 ;  /* 0x0000603204003986 */ /* 0x0001e4000c101524 */
[----:B0-----:R-:W-:Y:S02]  /*4060*/  @P2 IMAD.MOV.U32 R4, RZ, RZ, R8 ;  /* 0x000000ffff042224 */ /* 0x001fe400078e0008 */
[----:B------:R-:W-:-:S05]  /*4070*/  @P2 IMAD.MOV.U32 R5, RZ, RZ, R9 ;  /* 0x000000ffff052224 */ /* 0x000fca00078e0009 */
[----:B------:R0:W-:Y:S02]  /*4080*/  @P2 STG.E.U16 desc[UR36][R4.64+0x62], R51 ;  /* 0x0000623304002986 */ /* 0x0001e4000c101524 */
[----:B0-----:R-:W-:Y:S02]  /*4090*/  @P4 IMAD.MOV.U32 R4, RZ, RZ, R6 ;  /* 0x000000ffff044224 */ /* 0x001fe400078e0006 */
[----:B------:R-:W-:-:S05]  /*40a0*/  @P4 IMAD.MOV.U32 R5, RZ, RZ, R7 ;  /* 0x000000ffff054224 */ /* 0x000fca00078e0007 */
[----:B------:R0:W-:Y:S04]  /*40b0*/  @P4 STG.E.U16 desc[UR36][R4.64+0x70], R52 ;  /* 0x0000703404004986 */ /* 0x0001e8000c101524 */
[----:B------:R4:W-:Y:S01]  /*40c0*/  @P5 STG.E.U16 desc[UR36][R6.64+0x72], R53 ;  /* 0x0000723506005986 */ /* 0x0009e2000c101524 */
[----:B0-----:R-:W-:Y:S02]  /*40d0*/  @P1 IMAD.MOV.U32 R4, RZ, RZ, R8 ;  /* 0x000000ffff041224 */ /* 0x001fe400078e0008 */
[----:B------:R-:W-:-:S05]  /*40e0*/  @P1 IMAD.MOV.U32 R5, RZ, RZ, R9 ;  /* 0x000000ffff051224 */ /* 0x000fca00078e0009 */
[----:B------:R4:W-:Y:S04]  /*40f0*/  @P1 STG.E.U16 desc[UR36][R4.64+0x70], R54 ;  /* 0x0000703604001986 */ /* 0x0009e8000c101524 */
[----:B------:R4:W-:Y:S02]  /*4100*/  @P0 STG.E.U16 desc[UR36][R8.64+0x72], R55 ;  /* 0x0000723708000986 */ /* 0x0009e4000c101524 */
.L_x_96:
[----:B------:R-:W-:Y:S05]  /*4110*/  BSYNC B0 ;  /* 0x0000000000007941 */ /* 0x000fea0003800000 */
.L_x_34:
[----:B------:R-:W-:Y:S01]  /*4120*/  ULDC UR4, c[0x0][0xc] ;  /* 0x0000030000047ab9 */ /* 0x000fe20000000800 */
[----:B------:R-:W-:Y:S01]  /*4130*/  ULDC UR5, c[0x0][0x10] ;  /* 0x0000040000057ab9 */ /* 0x000fe20000000800 */
[----:B------:R-:W0:Y:S01]  /*4140*/  LDC R3, c[0x0][0x14] ;  /* 0x00000500ff037b82 */ /* 0x000e220000000800 */
[----:B------:R-:W-:Y:S01]  /*4150*/  UIMAD.WIDE.U32 UR4, UR4, UR5, URZ ;  /* 0x00000005040472a5 */ /* 0x000fe2000f8e003f */
[----:B------:R-:W-:Y:S02]  /*4160*/  IMAD.MOV.U32 R61, RZ, RZ, -0x1 ;  /* 0xffffffffff3d7424 */ /* 0x000fe400078e00ff */
[----:B------:R-:W-:-:S03]  /*4170*/  IMAD.MOV.U32 R59, RZ, RZ, -0x1 ;  /* 0xffffffffff3b7424 */ /* 0x000fc600078e00ff */
[----:B0-----:R-:W-:-:S04]  /*4180*/  IMAD.WIDE.U32 R16, R3, UR4, R16 ;  /* 0x0000000403107c25 */ /* 0x001fc8000f8e0010 */
[----:B------:R-:W-:Y:S01]  /*4190*/  IMAD R3, R3, UR5, RZ ;  /* 0x0000000503037c24 */ /* 0x000fe2000f8e02ff */
[----:B------:R-:W-:Y:S02]  /*41a0*/  ULDC.64 UR4, c[0x0][0x650] ;  /* 0x0001940000047ab9 */ /* 0x000fe40000000a00 */
[----:B------:R-:W-:Y:S01]  /*41b0*/  ISETP.GE.U32.AND P0, PT, R16, UR4, PT ;  /* 0x0000000410007c0c */ /* 0x000fe2000bf06070 */
[--C-:B------:R-:W-:Y:S01]  /*41c0*/  IMAD.IADD R17, R17, 0x1, R3.reuse ;  /* 0x0000000111117824 */ /* 0x100fe200078e0203 */
[----:B------:R-:W-:-:S04]  /*41d0*/  PRMT R3, RZ, 0x7610, R3 ;  /* 0x00007610ff037816 */ /* 0x000fc80000000003 */
[----:B------:R-:W-:-:S13]  /*41e0*/  ISETP.GE.U32.AND.EX P0, PT, R17, UR5, PT, P0 ;  /* 0x0000000511007c0c */ /* 0x000fda000bf06100 */
[----:B------:R-:W-:Y:S05]  /*41f0*/  @P0 BRA `(.L_x_97) ;  /* 0x0000000400640947 */ /* 0x000fea0003800000 */
[----:B---3--:R-:W0:Y:S01]  /*4200*/  S2R R12, SR_CTAID.X ;  /* 0x00000000000c7919 */ /* 0x008e220000002500 */
[----:B-12---:R-:W1:Y:S01]  /*4210*/  LDC.64 R10, c[0x0][0x628] ;  /* 0x00018a00ff0a7b82 */ /* 0x006e620000000a00 */
[----:B------:R-:W-:Y:S01]  /*4220*/  ULDC UR4, c[0x0][0x150] ;  /* 0x0000540000047ab9 */ /* 0x000fe20000000800 */
[----:B----4-:R-:W-:Y:S01]  /*4230*/  IMAD.MOV.U32 R8, RZ, RZ, R16 ;  /* 0x000000ffff087224 */ /* 0x010fe200078e0010 */
[----:B-----5:R-:W2:Y:S01]  /*4240*/  S2R R24, SR_CTAID.Y ;  /* 0x0000000000187919 */ /* 0x020ea20000002600 */
[----:B------:R-:W-:-:S04]  /*4250*/  IMAD.MOV.U32 R9, RZ, RZ, R17 ;  /* 0x000000ffff097224 */ /* 0x000fc800078e0011 */
[----:B------:R-:W3:Y:S08]  /*4260*/  LDC R21, c[0x0][0x144] ;  /* 0x00005100ff157b82 */ /* 0x000ef00000000800 */
[----:B------:R-:W4:Y:S08]  /*4270*/  LDC R0, c[0x0][0x630] ;  /* 0x00018c00ff007b82 */ /* 0x000f300000000800 */
[----:B------:R-:W2:Y:S01]  /*4280*/  LDC.64 R14, c[0x0][0x620] ;  /* 0x00018800ff0e7b82 */ /* 0x000ea20000000a00 */
[----:B-1----:R-:W-:-:S04]  /*4290*/  ISETP.NE.U32.AND P0, PT, R10, RZ, PT ;  /* 0x000000ff0a00720c */ /* 0x002fc80003f05070 */
[----:B------:R-:W-:Y:S02]  /*42a0*/  ISETP.NE.AND.EX P0, PT, R11, RZ, PT, P0 ;  /* 0x000000ff0b00720c */ /* 0x000fe40003f05300 */
[----:B0-----:R-:W-:-:S05]  /*42b0*/  I2FP.F32.U32 R3, R12 ;  /* 0x0000000c00037245 */ /* 0x001fca0000201000 */
[----:B------:R-:W-:-:S04]  /*42c0*/  FMUL R3, R3, UR4 ;  /* 0x0000000403037c20 */ /* 0x000fc80008400000 */
[----:B------:R0:W1:Y:S02]  /*42d0*/  F2I.U32.TRUNC.NTZ R20, R3 ;  /* 0x0000000300147305 */ /* 0x000064000020f000 */
[----:B---34-:R-:W-:Y:S05]  /*42e0*/  @!P0 BRA `(.L_x_98) ;  /* 0x0000000000288947 */ /* 0x018fea0003800000 */
[----:B0-----:R-:W0:Y:S02]  /*42f0*/  LDC R3, c[0x0][0x634] ;  /* 0x00018d00ff037b82 */ /* 0x001e240000000800 */
        /* <DEDUP_REMOVED lines=9> */
.L_x_98:
[----:B------:R-:W3:Y:S01]  /*4390*/  LDC.64 R28, c[0x0][0x640] ;  /* 0x00019000ff1c7b82 */ /* 0x000ee20000000a00 */
[-CC-:B------:R-:W-:Y:S01]  /*43a0*/  SHF.R.U64 R59, R8, R0.reuse, R9.reuse ;  /* 0x00000000083b7219 */ /* 0x180fe20000001209 */
[----:B-1----:R-:W-:Y:S01]  /*43b0*/  IMAD.MOV R20, RZ, RZ, -R20 ;  /* 0x000000ffff147224 */ /* 0x002fe200078e0a14 */
[----:B------:R-:W-:Y:S01]  /*43c0*/  SHF.R.U32.HI R0, RZ, R0, R9 ;  /* 0x00000000ff007219 */ /* 0x000fe20000011609 */
[----:B------:R-:W-:Y:S01]  /*43d0*/  ULDC UR4, c[0x0][0x154] ;  /* 0x0000550000047ab9 */ /* 0x000fe20000000800 */
[----:B0-----:R-:W-:Y:S01]  /*43e0*/  IADD3 R3, P0, RZ, -R59, RZ ;  /* 0x8000003bff037210 */ /* 0x001fe20007f1e0ff */
[----:B------:R-:W-:Y:S02]  /*43f0*/  IMAD R21, R21, R20, R12 ;  /* 0x0000001415157224 */ /* 0x000fe400078e020c */
[----:B------:R-:W0:Y:S01]  /*4400*/  LDC R6, c[0x0][0x618] ;  /* 0x00018600ff067b82 */ /* 0x000e220000000800 */
[----:B------:R-:W-:Y:S02]  /*4410*/  IMAD.MOV.U32 R7, RZ, RZ, 0x1 ;  /* 0x00000001ff077424 */ /* 0x000fe400078e00ff */
[----:B------:R-:W-:-:S04]  /*4420*/  IMAD.X R5, RZ, RZ, ~R0, P0 ;  /* 0x000000ffff057224 */ /* 0x000fc800000e0e00 */
[-C--:B--2---:R-:W-:Y:S01]  /*4430*/  IMAD R0, R5, R14.reuse, RZ ;  /* 0x0000000e05007224 */ /* 0x084fe200078e02ff */
[----:B------:R-:W1:Y:S01]  /*4440*/  LDC R8, c[0x0][0x608] ;  /* 0x00018200ff087b82 */ /* 0x000e620000000800 */
[----:B------:R-:W-:-:S04]  /*4450*/  IMAD.WIDE.U32 R4, R3, R14, R16 ;  /* 0x0000000e03047225 */ /* 0x000fc800078e0010 */
[----:B------:R-:W-:Y:S01]  /*4460*/  IMAD R3, R3, R15, R0 ;  /* 0x0000000f03037224 */ /* 0x000fe200078e0200 */
[----:B------:R-:W-:Y:S02]  /*4470*/  I2FP.F32.U32 R0, R24 ;  /* 0x0000001800007245 */ /* 0x000fe40000201000 */
[----:B------:R-:W2:Y:S01]  /*4480*/  LDC R26, c[0x0][0x658] ;  /* 0x00019600ff1a7b82 */ /* 0x000ea20000000800 */
[----:B------:R-:W-:Y:S01]  /*4490*/  IMAD.IADD R3, R5, 0x1, R3 ;  /* 0x0000000105037824 */ /* 0x000fe200078e0203 */
[----:B---3--:R-:W-:Y:S01]  /*44a0*/  ISETP.NE.U32.AND P0, PT, R28, RZ, PT ;  /* 0x000000ff1c00720c */ /* 0x008fe20003f05070 */
[----:B------:R-:W-:Y:S01]  /*44b0*/  FMUL R0, R0, UR4 ;  /* 0x0000000400007c20 */ /* 0x000fe20008400000 */
[----:B------:R-:W-:Y:S02]  /*44c0*/  IMAD.MOV.U32 R5, RZ, RZ, -0x1 ;  /* 0xffffffffff057424 */ /* 0x000fe400078e00ff */
[----:B------:R-:W-:Y:S01]  /*44d0*/  ISETP.NE.AND.EX P0, PT, R29, RZ, PT, P0 ;  /* 0x000000ff1d00720c */ /* 0x000fe20003f05300 */
[----:B------:R3:W4:Y:S01]  /*44e0*/  F2I.U32.TRUNC.NTZ R13, R0 ;  /* 0x00000000000d7305 */ /* 0x000722000020f000 */
[----:B------:R-:W3:Y:S01]  /*44f0*/  LDC R15, c[0x0][0x148] ;  /* 0x00005200ff0f7b82 */ /* 0x000ee20000000800 */
[----:B0-----:R-:W-:-:S02]  /*4500*/  SHF.R.U64 R12, R4, R6, R3 ;  /* 0x00000006040c7219 */ /* 0x001fc40000001203 */
[----:B------:R-:W-:-:S05]  /*4510*/  SHF.R.U32.HI R3, RZ, R6, R3 ;  /* 0x00000006ff037219 */ /* 0x000fca0000011603 */
[----:B------:R-:W0:Y:S01]  /*4520*/  LDC R20, c[0x0][0x600] ;  /* 0x00018000ff147b82 */ /* 0x000e220000000800 */
[-CC-:B-1----:R-:W-:Y:S02]  /*4530*/  SHF.R.U64 R10, R12, R8.reuse, R3.reuse ;  /* 0x000000080c0a7219 */ /* 0x182fe40000001203 */
[----:B------:R-:W-:-:S05]  /*4540*/  SHF.R.U32.HI R3, RZ, R8, R3 ;  /* 0x00000008ff037219 */ /* 0x000fca0000011603 */
[----:B------:R-:W1:Y:S01]  /*4550*/  LDC R27, c[0x0][0x648] ;  /* 0x00019200ff1b7b82 */ /* 0x000e620000000800 */
[-C--:B--2---:R-:W-:Y:S02]  /*4560*/  SHF.L.U32 R4, R5, R26.reuse, RZ ;  /* 0x0000001a05047219 */ /* 0x084fe400000006ff */
[-CC-:B------:R-:W-:Y:S02]  /*4570*/  SHF.R.U64 R14, R10, R26.reuse, R3.reuse ;  /* 0x0000001a0a0e7219 */ /* 0x180fe40000001203 */
[----:B------:R-:W-:Y:S02]  /*4580*/  SHF.R.U32.HI R5, RZ, R26, R3 ;  /* 0x0000001aff057219 */ /* 0x000fe40000011603 */
[----:B------:R-:W-:Y:S01]  /*4590*/  LOP3.LUT R25, RZ, R4, RZ, 0x33, !PT ;  /* 0x00000004ff197212 */ /* 0x000fe200078e33ff */
[----:B------:R-:W2:Y:S01]  /*45a0*/  LDC R30, c[0x0][0x638] ;  /* 0x00018e00ff1e7b82 */ /* 0x000ea20000000800 */
[----:B------:R-:W-:Y:S01]  /*45b0*/  SHF.L.U32 R26, R7, R26, RZ ;  /* 0x0000001a071a7219 */ /* 0x000fe200000006ff */
[----:B------:R-:W-:-:S06]  /*45c0*/  IMAD.MOV.U32 R4, RZ, RZ, R14 ;  /* 0x000000ffff047224 */ /* 0x000fcc00078e000e */
[----:B------:R-:W0:Y:S01]  /*45d0*/  LDC R31, c[0x0][0x610] ;  /* 0x00018400ff1f7b82 */ /* 0x000e220000000800 */
[----:B----4-:R-:W-:Y:S05]  /*45e0*/  @!P0 BRA `(.L_x_99) ;  /* 0x0000000000288947 */ /* 0x010fea0003800000 */
        /* <DEDUP_REMOVED lines=10> */
.L_x_99:
[----:B------:R-:W-:Y:S01]  /*4690*/  ISETP.NE.AND P0, PT, R2, 0x1, PT ;  /* 0x000000010200780c */ /* 0x000fe20003f05270 */
[----:B0-----:R-:W-:Y:S01]  /*46a0*/  VIADD R7, R20, 0xffffffff ;  /* 0xffffffff14077836 */ /* 0x001fe20000000000 */
[----:B-1-3--:R-:W-:Y:S01]  /*46b0*/  SHF.R.U64 R0, R4, R27, R5 ;  /* 0x0000001b04007219 */ /* 0x00afe20000001205 */
[----:B------:R-:W-:Y:S01]  /*46c0*/  IMAD.MOV R13, RZ, RZ, -R13 ;  /* 0x000000ffff0d7224 */ /* 0x000fe200078e0a0d */
[----:B------:R-:W-:Y:S01]  /*46d0*/  LOP3.LUT R5, R10, R25, RZ, 0xc0, !PT ;  /* 0x000000190a057212 */ /* 0x000fe200078ec0ff */
[----:B------:R-:W-:Y:S01]  /*46e0*/  IMAD.MOV.U32 R4, RZ, RZ, 0x1 ;  /* 0x00000001ff047424 */ /* 0x000fe200078e00ff */
[----:B------:R-:W-:Y:S01]  /*46f0*/  LOP3.LUT R12, R12, R7, RZ, 0xc0, !PT ;  /* 0x000000070c0c7212 */ /* 0x000fe200078ec0ff */
[----:B------:R-:W-:Y:S02]  /*4700*/  IMAD.MOV R3, RZ, RZ, -R0 ;  /* 0x000000ffff037224 */ /* 0x000fe400078e0a00 */
[----:B------:R-:W-:Y:S02]  /*4710*/  IMAD R0, R26, R0, R5 ;  /* 0x000000001a007224 */ /* 0x000fe400078e0205 */
[----:B--2---:R-:W-:-:S02]  /*4720*/  IMAD R3, R3, R30, R14 ;  /* 0x0000001e03037224 */ /* 0x004fc400078e020e */
[----:B------:R-:W-:Y:S02]  /*4730*/  @P0 IMAD R21, R15, R13, R24 ;  /* 0x0000000d0f150224 */ /* 0x000fe400078e0218 */
[----:B------:R-:W-:Y:S01]  /*4740*/  IMAD R5, R3, R20, R12 ;  /* 0x0000001403057224 */ /* 0x000fe200078e020c */
[----:B------:R-:W-:Y:S01]  /*4750*/  PRMT R3, R4, 0x7610, R3 ;  /* 0x0000761004037816 */ /* 0x000fe20000000003 */
[----:B------:R-:W-:-:S05]  /*4760*/  IMAD R0, R0, R31, R21 ;  /* 0x0000001f00007224 */ /* 0x000fca00078e0215 */
[----:B------:R-:W-:Y:S02]  /*4770*/  SEL R61, R5, R0, !P0 ;  /* 0x00000000053d7207 */ /* 0x000fe40004000000 */
[----:B------:R-:W-:-:S07]  /*4780*/  SEL R0, R0, R5, !P0 ;  /* 0x0000000500007207 */ /* 0x000fce0004000000 */
.L_x_97:
[----:B------:R-:W-:Y:S01]  /*4790*/  LOP3.LUT P0, RZ, R3, 0xff, RZ, 0xc0, !PT ;  /* 0x000000ff03ff7812 */ /* 0x000fe2000780c0ff */
[----:B------:R-:W-:-:S12]  /*47a0*/  IMAD.MOV.U32 R60, RZ, RZ, R0 ;  /* 0x000000ffff3c7224 */ /* 0x000fd800078e0000 */
[----:B------:R-:W-:Y:S05]  /*47b0*/  @P0 BRA `(.L_x_100) ;  /* 0xffffffc800940947 */ /* 0x000fea000383ffff */
[----:B------:R-:W-:Y:S05]  /*47c0*/  EXIT ;  /* 0x000000000000794d */ /* 0x000fea0003800000 */
.L_x_7:
[----:B0-----:R-:W-:Y:S01]  /*47d0*/  ULDC.64 UR4, c[0x0][0x650] ;  /* 0x0001940000047ab9 */ /* 0x001fe20000000a00 */
        /* <DEDUP_REMOVED lines=25> */
.L_x_102:
[----:B------:R-:W0:Y:S01]  /*4970*/  LDC.64 R28, c[0x0][0x640] ;  /* 0x00019000ff1c7b82 */ /* 0x000e220000000a00 */
[-CC-:B------:R-:W-:Y:S01]  /*4980*/  SHF.R.U64 R22, R12, R6.reuse, R13.reuse ;  /* 0x000000060c167219 */ /* 0x180fe2000000120d */
[----:B------:R-:W-:Y:S01]  /*4990*/  IMAD.MOV.U32 R30, RZ, RZ, 0x1 ;  /* 0x00000001ff1e7424 */ /* 0x000fe200078e00ff */
[----:B------:R-:W-:Y:S02]  /*49a0*/  SHF.R.U32.HI R6, RZ, R6, R13 ;  /* 0x00000006ff067219 */ /* 0x000fe4000001160d */
        /* <DEDUP_REMOVED lines=8> */
[----:B------:R-:W-:Y:S01]  /*4a30*/  IMAD.IADD R9, R9, 0x1, R11 ;  /* 0x0000000109097824 */ /* 0x000fe200078e020b */
[----:B0-----:R-:W-:-:S04]  /*4a40*/  ISETP.NE.U32.AND P0, PT, R28, RZ, PT ;  /* 0x000000ff1c00720c */ /* 0x001fc80003f05070 */
[----:B------:R-:W-:Y:S02]  /*4a50*/  ISETP.NE.AND.EX P0, PT, R29, RZ, PT, P0 ;  /* 0x000000ff1d00720c */ /* 0x000fe40003f05300 */
[----:B------:R-:W0:Y:S01]  /*4a60*/  LDC R20, c[0x0][0x600] ;  /* 0x00018000ff147b82 */ /* 0x000e220000000800 */
[-CC-:B-1----:R-:W-:Y:S01]  /*4a70*/  SHF.R.U64 R14, R8, R10.reuse, R9.reuse ;  /* 0x0000000a080e7219 */ /* 0x182fe20000001209 */
[----:B------:R-:W-:Y:S01]  /*4a80*/  IMAD.MOV.U32 R8, RZ, RZ, -0x1 ;  /* 0xffffffffff087424 */ /* 0x000fe200078e00ff */
[----:B------:R-:W-:-:S05]  /*4a90*/  SHF.R.U32.HI R9, RZ, R10, R9 ;  /* 0x0000000aff097219 */ /* 0x000fca0000011609 */
[----:B------:R-:W1:Y:S01]  /*4aa0*/  LDC R24, c[0x0][0x648] ;  /* 0x00019200ff187b82 */ /* 0x000e620000000800 */
[-CC-:B--2---:R-:W-:Y:S02]  /*4ab0*/  SHF.R.U64 R23, R14, R12.reuse, R9.reuse ;  /* 0x0000000c0e177219 */ /* 0x184fe40000001209 */
[----:B------:R-:W-:-:S05]  /*4ac0*/  SHF.R.U32.HI R6, RZ, R12, R9 ;  /* 0x0000000cff067219 */ /* 0x000fca0000011609 */
[----:B------:R-:W2:Y:S01]  /*4ad0*/  LDC R26, c[0x0][0x638] ;  /* 0x00018e00ff1a7b82 */ /* 0x000ea20000000800 */
[-C--:B---3--:R-:W-:Y:S02]  /*4ae0*/  SHF.L.U32 R8, R8, R27.reuse, RZ ;  /* 0x0000001b08087219 */ /* 0x088fe400000006ff */
[-CC-:B------:R-:W-:Y:S02]  /*4af0*/  SHF.R.U64 R25, R23, R27.reuse, R6.reuse ;  /* 0x0000001b17197219 */ /* 0x180fe40000001206 */
[----:B------:R-:W-:Y:S02]  /*4b00*/  LOP3.LUT R32, RZ, R8, RZ, 0x33, !PT ;  /* 0x00000008ff207212 */ /* 0x000fe400078e33ff */
[----:B------:R-:W-:Y:S01]  /*4b10*/  SHF.R.U32.HI R9, RZ, R27, R6 ;  /* 0x0000001bff097219 */ /* 0x000fe20000011606 */
[----:B------:R-:W3:Y:S01]  /*4b20*/  LDC R31, c[0x0][0x610] ;  /* 0x00018400ff1f7b82 */ /* 0x000ee20000000800 */
[----:B------:R-:W-:Y:S01]  /*4b30*/  IMAD.MOV.U32 R8, RZ, RZ, R25 ;  /* 0x000000ffff087224 */ /* 0x000fe200078e0019 */
[----:B------:R-:W-:Y:S06]  /*4b40*/  @!P0 BRA `(.L_x_103) ;  /* 0x0000000000288947 */ /* 0x000fec0003800000 */
        /* <DEDUP_REMOVED lines=10> */
.L_x_103:
[----:B------:R-:W-:Y:S01]  /*4bf0*/  ISETP.NE.AND P0, PT, R2, 0x1, PT ;  /* 0x000000010200780c */ /* 0x000fe20003f05270 */
[----:B------:R-:W-:Y:S01]  /*4c00*/  IMAD.MOV.U32 R13, RZ, RZ, R22 ;  /* 0x000000ffff0d7224 */ /* 0x000fe200078e0016 */
[----:B-1----:R-:W-:Y:S01]  /*4c10*/  SHF.R.U64 R6, R8, R24, R9 ;  /* 0x0000001808067219 */ /* 0x002fe20000001209 */
[----:B0-----:R-:W-:Y:S01]  /*4c20*/  VIADD R9, R20, 0xffffffff ;  /* 0xffffffff14097836 */ /* 0x001fe20000000000 */
[----:B------:R-:W-:Y:S02]  /*4c30*/  SHF.L.U32 R30, R30, R27, RZ ;  /* 0x0000001b1e1e7219 */ /* 0x000fe400000006ff */
[----:B------:R-:W-:Y:S01]  /*4c40*/  LOP3.LUT R5, R23, R32, RZ, 0xc0, !PT ;  /* 0x0000002017057212 */ /* 0x000fe200078ec0ff */
[----:B------:R-:W-:-:S04]  /*4c50*/  IMAD.MOV R8, RZ, RZ, -R6 ;  /* 0x000000ffff087224 */ /* 0x000fc800078e0a06 */
[----:B------:R-:W-:Y:S01]  /*4c60*/  IMAD R6, R30, R6, R5 ;  /* 0x000000061e067224 */ /* 0x000fe200078e0205 */
[----:B------:R-:W-:Y:S01]  /*4c70*/  LOP3.LUT R5, R14, R9, RZ, 0xc0, !PT ;  /* 0x000000090e057212 */ /* 0x000fe200078ec0ff */
[----:B------:R-:W-:Y:S02]  /*4c80*/  @P0 IMAD R3, R7, R21, R4 ;  /* 0x0000001507030224 */ /* 0x000fe400078e0204 */
[----:B--2---:R-:W-:Y:S02]  /*4c90*/  IMAD R4, R8, R26, R25 ;  /* 0x0000001a08047224 */ /* 0x004fe400078e0219 */
[----:B---3--:R-:W-:Y:S02]  /*4ca0*/  IMAD R3, R6, R31, R3 ;  /* 0x0000001f06037224 */ /* 0x008fe400078e0203 */
[----:B------:R-:W-:Y:S02]  /*4cb0*/  IMAD R4, R4, R20, R5 ;  /* 0x0000001404047224 */ /* 0x000fe400078e0205 */
[----:B------:R-:W-:-:S03]  /*4cc0*/  IMAD.MOV.U32 R6, RZ, RZ, 0x1 ;  /* 0x00000001ff067424 */ /* 0x000fc600078e00ff */
[----:B------:R-:W-:Y:S02]  /*4cd0*/  SEL R20, R4, R3, !P0 ;  /* 0x0000000304147207 */ /* 0x000fe40004000000 */
[----:B------:R-:W-:-:S07]  /*4ce0*/  SEL R11, R3, R4, !P0 ;  /* 0x00000004030b7207 */ /* 0x000fce0004000000 */
.L_x_101:
[----:B------:R-:W-:-:S08]  /*4cf0*/  NOP ;  /* 0x0000000000007918 */ /* 0x000fd00000000000 */
[----:B------:R-:W0:-:S00]  /*4d00*/  USETMAXREG.DEALLOC.CTAPOOL 0x28 ;  /* 0x00000028000079c8 */ /* 0x000e0000080e0500 */
[----:B0-----:R-:W-:-:S13]  /*4d10*/  ISETP.NE.AND P0, PT, R0, RZ, PT ;  /* 0x000000ff0000720c */ /* 0x001fda0003f05270 */
[----:B------:R-:W-:Y:S05]  /*4d20*/  @P0 EXIT ;  /* 0x000000000000094d */ /* 0x000fea0003800000 */
[----:B------:R-:W-:Y:S01]  /*4d30*/  LOP3.LUT P0, RZ, R6, 0xff, RZ, 0xc0, !PT ;  /* 0x000000ff06ff7812 */ /* 0x000fe2000780c0ff */
[----:B------:R-:W-:Y:S02]  /*4d40*/  IMAD.MOV.U32 R0, RZ, RZ, 0x1 ;  /* 0x00000001ff007424 */ /* 0x000fe400078e00ff */
[----:B------:R-:W-:-:S10]  /*4d50*/  IMAD.MOV.U32 R12, RZ, RZ, RZ ;  /* 0x000000ffff0c7224 */ /* 0x000fd400078e00ff */
[----:B------:R-:W-:Y:S05]  /*4d60*/  @!P0 BRA `(.L_x_104) ;  /* 0x0000000c007c8947 */ /* 0x000fea0003800000 */
[----:B------:R-:W0:Y:S01]  /*4d70*/  LDC R0, c[0x0][0x28c] ;  /* 0x0000a300ff007b82 */ /* 0x000e220000000800 */
[----:B------:R-:W-:Y:S01]  /*4d80*/  ULDC UR5, c[0x0][0x658] ;  /* 0x0001960000057ab9 */ /* 0x000fe20000000800 */
[----:B------:R-:W-:Y:S01]  /*4d90*/  UMOV UR11, 0xffffffff ;  /* 0xffffffff000b7882 */ /* 0x000fe20000000000 */
[----:B------:R-:W-:Y:S01]  /*4da0*/  UMOV UR15, 0x1 ;  /* 0x00000001000f7882 */ /* 0x000fe20000000000 */
[----:B------:R-:W-:Y:S01]  /*4db0*/  USHF.L.U32 UR11, UR11, UR5, URZ ;  /* 0x000000050b0b7299 */ /* 0x000fe2000800063f */
[----:B------:R-:W-:Y:S01]  /*4dc0*/  BSSY B0, `(.L_x_104) ;  /* 0x00000d9000007945 */ /* 0x000fe20003800000 */
[----:B------:R-:W-:Y:S01]  /*4dd0*/  ULDC UR9, c[0x0][0xc] ;  /* 0x0000030000097ab9 */ /* 0x000fe20000000800 */
[----:B------:R-:W-:Y:S01]  /*4de0*/  ULDC UR14, c[0x0][0x10] ;  /* 0x00000400000e7ab9 */ /* 0x000fe20000000800 */
[----:B------:R-:W1:Y:S01]  /*4df0*/  S2UR UR8, SR_CgaCtaId ;  /* 0x00000000000879c3 */ /* 0x000e620000008800 */
[----:B------:R-:W-:Y:S01]  /*4e00*/  ULOP3.LUT UR13, URZ, UR11, URZ, 0x33, !UPT ;  /* 0x0000000b3f0d7292 */ /* 0x000fe2000f8e333f */
[----:B------:R-:W-:Y:S01]  /*4e10*/  IMAD.MOV.U32 R10, RZ, RZ, 0x1 ;  /* 0x00000001ff0a7424 */ /* 0x000fe200078e00ff */
[----:B------:R-:W-:Y:S01]  /*4e20*/  LOP3.LUT R9, R19, 0x2, RZ, 0xfc, !PT ;  /* 0x0000000213097812 */ /* 0x000fe200078efcff */
[----:B------:R-:W-:Y:S01]  /*4e30*/  IMAD.MOV.U32 R12, RZ, RZ, RZ ;  /* 0x000000ffff0c7224 */ /* 0x000fe200078e00ff */
[----:B------:R-:W-:Y:S01]  /*4e40*/  ULDC UR4, c[0x0][0x600] ;  /* 0x0001800000047ab9 */ /* 0x000fe20000000800 */
[----:B------:R-:W-:Y:S01]  /*4e50*/  UMOV UR18, 0x5 ;  /* 0x0000000500127882 */ /* 0x000fe20000000000 */
[----:B------:R-:W-:-:S02]  /*4e60*/  UIADD3 UR4, UR4, -0x1, URZ ;  /* 0xffffffff04047890 */ /* 0x000fc4000fffe03f */
[----:B------:R-:W-:Y:S01]  /*4e70*/  USHF.L.U32 UR5, UR15, UR5, URZ ;  /* 0x000000050f057299 */ /* 0x000fe2000800063f */
[----:B------:R-:W-:Y:S01]  /*4e80*/  ULDC.64 UR28, c[0x0][0x198] ;  /* 0x00006600001c7ab9 */ /* 0x000fe20000000a00 */
[----:B0-----:R-:W-:-:S05]  /*4e90*/  VIADD R0, R0, 0x1f ;  /* 0x0000001f00007836 */ /* 0x001fca0000000000 */
[----:B------:R-:W-:Y:S01]  /*4ea0*/  SHF.R.S32.HI R3, RZ, 0x1f, R0 ;  /* 0x0000001fff037819 */ /* 0x000fe20000011400 */
[----:B-1----:R-:W-:-:S03]  /*4eb0*/  ULOP3.LUT UR10, UR8, 0x1, URZ, 0xc0, !UPT ;  /* 0x00000001080a7892 */ /* 0x002fc6000f8ec03f */
[----:B------:R-:W-:Y:S01]  /*4ec0*/  LEA.HI R3, R3, R0, RZ, 0x5 ;  /* 0x0000000003037211 */ /* 0x000fe200078f28ff */
[----:B------:R-:W-:Y:S01]  /*4ed0*/  USHF.R.U32.HI UR25, URZ, 0x1, UR8 ;  /* 0x000000013f197899 */ /* 0x000fe20008011608 */
[----:B------:R-:W-:Y:S01]  /*4ee0*/  IMAD.MOV.U32 R0, RZ, RZ, 0x1 ;  /* 0x00000001ff007424 */ /* 0x000fe200078e00ff */
[----:B------:R-:W-:Y:S01]  /*4ef0*/  USHF.L.U32 UR6, UR8, 0x5, URZ ;  /* 0x0000000508067899 */ /* 0x000fe2000800063f */
[----:B------:R-:W-:Y:S01]  /*4f00*/  SHF.R.S32.HI R3, RZ, 0x5, R3 ;  /* 0x00000005ff037819 */ /* 0x000fe20000011403 */
[----:B------:R-:W-:Y:S02]  /*4f10*/  USHF.L.U32 UR7, UR8, 0xa, URZ ;  /* 0x0000000a08077899 */ /* 0x000fe4000800063f */
[----:B------:R-:W-:Y:S02]  /*4f20*/  ULOP3.LUT UR8, UR8, 0xfffffffe, URZ, 0xc0, !UPT ;  /* 0xfffffffe08087892 */ /* 0x000fe4000f8ec03f */
[----:B------:R-:W-:Y:S01]  /*4f30*/  UISETP.GT.U32.AND UP0, UPT, UR10, 0xffff, UPT ;  /* 0x0000ffff0a00788c */ /* 0x000fe2000bf04070 */
[----:B------:R-:W-:Y:S01]  /*4f40*/  VIADD R8, R3, 0x1 ;  /* 0x0000000103087836 */ /* 0x000fe20000000000 */
[----:B------:R-:W-:-:S02]  /*4f50*/  USHF.L.U32 UR11, UR15, UR8, URZ ;  /* 0x000000080f0b7299 */ /* 0x000fc4000800063f */
[----:B------:R-:W-:Y:S02]  /*4f60*/  ULOP3.LUT UR12, UR8, 0x1, URZ, 0xfc, !UPT ;  /* 0x00000001080c7892 */ /* 0x000fe4000f8efc3f */
[----:B------:R-:W-:Y:S02]  /*4f70*/  UIMAD.WIDE.U32 UR8, UR9, UR14, URZ ;  /* 0x0000000e090872a5 */ /* 0x000fe4000f8e003f */
[----:B------:R-:W-:Y:S01]  /*4f80*/  USEL UR10, UR10, 0xffff, !UP0 ;  /* 0x0000ffff0a0a7887 */ /* 0x000fe2000c000000 */
[----:B------:R-:W-:Y:S01]  /*4f90*/  ULDC UR14, c[0x0][0x14] ;  /* 0x00000500000e7ab9 */ /* 0x000fe20000000800 */
[----:B------:R-:W-:Y:S02]  /*4fa0*/  USHF.L.U32 UR12, UR15, UR12, URZ ;  /* 0x0000000c0f0c7299 */ /* 0x000fe4000800063f */
[----:B------:R-:W-:Y:S02]  /*4fb0*/  UIMAD.WIDE.U32 UR26, UR8, UR14, URZ ;  /* 0x0000000e081a72a5 */ /* 0x000fe4000f8e003f */
[----:B------:R-:W-:-:S02]  /*4fc0*/  UIMAD UR21, UR9, UR14, URZ ;  /* 0x0000000e091572a4 */ /* 0x000fc4000f8e023f */
[----:B------:R-:W-:Y:S02]  /*4fd0*/  ULOP3.LUT UR10, UR10, 0xffff, URZ, 0xc0, !UPT ;  /* 0x0000ffff0a0a7892 */ /* 0x000fe4000f8ec03f */
[----:B------:R-:W-:Y:S02]  /*4fe0*/  ULOP3.LUT UR6, UR6, 0x20, URZ, 0xc0, !UPT ;  /* 0x0000002006067892 */ /* 0x000fe4000f8ec03f */
[----:B------:R-:W-:Y:S02]  /*4ff0*/  ULOP3.LUT UR7, UR7, 0x400, URZ, 0xc0, !UPT ;  /* 0x0000040007077892 */ /* 0x000fe4000f8ec03f */
[----:B------:R-:W-:Y:S02]  /*5000*/  ULOP3.LUT UR19, UR11, UR12, URZ, 0xfc, !UPT ;  /* 0x0000000c0b137292 */ /* 0x000fe4000f8efc3f */
[----:B------:R-:W-:Y:S02]  /*5010*/  UIADD3 UR21, UR27, UR21, URZ ;  /* 0x000000151b157290 */ /* 0x000fe4000fffe03f */
[----:B------:R-:W-:-:S12]  /*5020*/  USHF.L.U32 UR18, UR18, UR10, URZ ;  /* 0x0000000a12127299 */ /* 0x000fd8000800063f */
.L_x_115:
[----:B------:R-:W-:-:S03]  /*5030*/  UMOV UR8, 0xffffffff ;  /* 0xffffffff00087882 */ /* 0x000fc60000000000 */
[----:B------:R-:W-:Y:S05]  /*5040*/  BRA.DIV UR8, `(.L_x_105) ;  /* 0x0000000e08d07947 */ /* 0x000fea000b800000 */
[----:B------:R-:W-:-:S13]  /*5050*/  ELECT P6, URZ, PT ;  /* 0x00000000003f782f */ /* 0x000fda00038c0000 */
.L_x_127:
[----:B------:R-:W0:Y:S01]  /*5060*/  LDC R4, c[0x0][0x28c] ;  /* 0x0000a300ff047b82 */ /* 0x000e220000000800 */
[----:B------:R-:W-:Y:S01]  /*5070*/  BSSY B1, `(.L_x_106) ;  /* 0x000003c000017945 */ /* 0x000fe20003800000 */
[----:B0-----:R-:W-:-:S13]  /*5080*/  ISETP.LT.OR P6, PT, R4, 0x1, !P6 ;  /* 0x000000010400780c */ /* 0x001fda00077c1670 */
[----:B------:R-:W-:Y:S05]  /*5090*/  @P6 BRA `(.L_x_107) ;  /* 0x0000000000e46947 */ /* 0x000fea0003800000 */
[----:B------:R-:W-:Y:S01]  /*50a0*/  LEA R11, R11, UR25, 0x1 ;  /* 0x000000190b0b7c11 */ /* 0x000fe2000f8e08ff */
[----:B------:R-:W-:Y:S01]  /*50b0*/  IMAD.MOV.U32 R21, RZ, RZ, RZ ;  /* 0x000000ffff157224 */ /* 0x000fe200078e00ff */
[----:B------:R-:W-:Y:S01]  /*50c0*/  LEA R20, R20, UR6, 0x6 ;  /* 0x0000000614147c11 */ /* 0x000fe2000f8e30ff */
[----:B------:R-:W-:Y:S02]  /*50d0*/  IMAD.MOV.U32 R4, RZ, RZ, R8 ;  /* 0x000000ffff047224 */ /* 0x000fe400078e0008 */
[----:B------:R-:W-:Y:S02]  /*50e0*/  IMAD.MOV.U32 R5, RZ, RZ, R0 ;  /* 0x000000ffff057224 */ /* 0x000fe400078e0000 */
[----:B------:R-:W-:Y:S02]  /*50f0*/  IMAD.MOV.U32 R6, RZ, RZ, R12 ;  /* 0x000000ffff067224 */ /* 0x000fe400078e000c */
[----:B------:R-:W-:-:S07]  /*5100*/  IMAD.SHL.U32 R15, R11, 0x40, RZ ;  /* 0x000000400b0f7824 */ /* 0x000fce00078e00ff */
.L_x_110:
[----:B------:R-:W0:Y:S01]  /*5110*/  S2R R14, SR_CgaCtaId ;  /* 0x00000000000e7919 */ /* 0x000e220000008800 */
[----:B------:R-:W-:Y:S02]  /*5120*/  MOV R7, 0x400 ;  /* 0x0000040000077802 */ /* 0x000fe40000000f00 */
[----:B------:R-:W-:-:S13]  /*5130*/  LOP3.LUT P1, RZ, R18, 0x7f, RZ, 0xc0, !PT ;  /* 0x0000007f12ff7812 */ /* 0x000fda000782c0ff */
[----:B------:R-:W1:Y:S01]  /*5140*/  @!P1 LDC R11, c[0x0][0x500] ;  /* 0x00014000ff0b9b82 */ /* 0x000e620000000800 */
[----:B0-----:R-:W-:Y:S02]  /*5150*/  LEA R22, R14, R7, 0x18 ;  /* 0x000000070e167211 */ /* 0x001fe400078ec0ff */
[----:B------:R-:W-:-:S03]  /*5160*/  SHF.L.U32 R7, R5, 0x1f, RZ ;  /* 0x0000001f05077819 */ /* 0x000fc600000006ff */
[----:B------:R-:W-:-:S04]  /*5170*/  IMAD R14, R6, 0x8, R22 ;  /* 0x00000008060e7824 */ /* 0x000fc800078e0216 */
[----:B------:R-:W0:Y:S02]  /*5180*/  SYNCS.PHASECHK.TRANS64.TRYWAIT P0, [R14+URZ+0x28], R7 ;  /* 0x000028070e0075a7 */ /* 0x000e24000800017f */
[----:B01----:R-:W-:Y:S05]  /*5190*/  @!P0 BRA `(.L_x_108) ;  /* 0x0000000c009c8947 */ /* 0x003fea0003800000 */
.L_x_128:
[----:B0-----:R-:W-:Y:S01]  /*51a0*/  PRMT R7, R9, 0x9910, RZ ;  /* 0x0000991009077816 */ /* 0x001fe200000000ff */
[----:B------:R0:W-:Y:S03]  /*51b0*/  @!P1 SYNCS.ARRIVE.TRANS64 RZ, [R14+URZ], R11 ;  /* 0x0000000b0eff99a7 */ /* 0x0001e6000800003f */
[----:B------:R-:W-:-:S13]  /*51c0*/  ISETP.NE.AND P0, PT, R7, 0x2, PT ;  /* 0x000000020700780c */ /* 0x000fda0003f05270 */
[----:B0-----:R-:W-:Y:S05]  /*51d0*/  @P0 BRA `(.L_x_109) ;  /* 0x0000000000040947 */ /* 0x001fea0003800000 */
[----:B------:R-:W-:Y:S01]  /*51e0*/  BPT.TRAP 0x1 ;  /* 0x000000040000795c */ /* 0x000fe20000300000 */
.L_x_109:
[----:B------:R-:W-:Y:S01]  /*51f0*/  LEA R7, R6, UR25, 0x1 ;  /* 0x0000001906077c11 */ /* 0x000fe2000f8e08ff */
[----:B------:R-:W-:Y:S01]  /*5200*/  VIADD R4, R4, 0xffffffff ;  /* 0xffffffff04047836 */ /* 0x000fe20000000000 */
[----:B------:R-:W-:Y:S01]  /*5210*/  R2UR UR23, R15 ;  /* 0x000000000f1772ca */ /* 0x000fe200000e0000 */
[----:B------:R-:W-:Y:S01]  /*5220*/  UIADD3 UR14, UP0, UR28, 0xf0, URZ ;  /* 0x000000f01c0e7890 */ /* 0x000fe2000ff1e03f */
[----:B------:R-:W-:Y:S01]  /*5230*/  R2UR UR9, R14 ;  /* 0x000000000e0972ca */ /* 0x000fe200000e0000 */
[----:B------:R-:W-:Y:S01]  /*5240*/  IMAD.SHL.U32 R7, R7, 0x800, RZ ;  /* 0x0000080007077824 */ /* 0x000fe200078e00ff */
[----:B------:R-:W-:Y:S01]  /*5250*/  R2UR UR10, R21 ;  /* 0x00000000150a72ca */ /* 0x000fe200000e0000 */
[----:B------:R-:W-:Y:S01]  /*5260*/  UIADD3 UR32, UP1, UR28, 0x1f0, URZ ;  /* 0x000001f01c207890 */ /* 0x000fe2000ff3e03f */
[----:B------:R-:W-:Y:S01]  /*5270*/  R2UR UR12, R13 ;  /* 0x000000000d0c72ca */ /* 0x000fe200000e0000 */
[--C-:B------:R-:W-:Y:S01]  /*5280*/  IMAD R11, R7, 0x2, R22.reuse ;  /* 0x00000002070b7824 */ /* 0x100fe200078e0216 */
[----:B------:R-:W-:Y:S01]  /*5290*/  LEA R7, R6, UR7, 0xb ;  /* 0x0000000706077c11 */ /* 0x000fe2000f8e58ff */
[----:B------:R-:W-:Y:S01]  /*52a0*/  UIADD3.X UR15, URZ, UR29, URZ, UP0, !UPT ;  /* 0x0000001d3f0f7290 */ /* 0x000fe200087fe43f */
[----:B------:R-:W-:Y:S01]  /*52b0*/  R2UR UR24, R20 ;  /* 0x00000000141872ca */ /* 0x000fe200000e0000 */
[----:B------:R-:W-:Y:S01]  /*52c0*/  UPRMT UR20, URZ, 0x5410, UR18 ;  /* 0x000054103f147896 */ /* 0x000fe20008000012 */
[----:B------:R-:W-:Y:S01]  /*52d0*/  R2UR UR8, R11 ;  /* 0x000000000b0872ca */ /* 0x000fe200000e0000 */
[----:B------:R-:W-:Y:S01]  /*52e0*/  IMAD R7, R7, 0x2, R22 ;  /* 0x0000000207077824 */ /* 0x000fe200078e0216 */
[----:B------:R-:W-:Y:S01]  /*52f0*/  ISETP.GT.AND P1, PT, R4, 0x1, PT ;  /* 0x000000010400780c */ /* 0x000fe20003f24270 */
[----:B------:R-:W-:Y:S01]  /*5300*/  VIADD R6, R6, 0x1 ;  /* 0x0000000106067836 */ /* 0x000fe20000000000 */
[----:B------:R-:W-:Y:S01]  /*5310*/  UPRMT UR30, URZ, 0x5410, UR19 ;  /* 0x000054103f1e7896 */ /* 0x000fe20008000013 */
[----:B------:R-:W-:Y:S01]  /*5320*/  VIADD R21, R21, 0x20 ;  /* 0x0000002015157836 */ /* 0x000fe20000000000 */
[----:B------:R-:W-:Y:S01]  /*5330*/  R2UR UR11, R7 ;  /* 0x00000000070b72ca */ /* 0x000fe200000e0000 */
[----:B------:R-:W-:Y:S01]  /*5340*/  UIADD3.X UR33, URZ, UR29, URZ, UP1, !UPT ;  /* 0x0000001d3f217290 */ /* 0x000fe20008ffe43f */
[----:B------:R-:W-:Y:S01]  /*5350*/  ISETP.NE.AND P0, PT, R6, 0x5, PT ;  /* 0x000000050600780c */ /* 0x000fe20003f05270 */
[----:B------:R-:W-:Y:S01]  /*5360*/  UMOV UR16, 0x0 ;  /* 0x0000000000107882 */ /* 0x000fe20000000000 */
[----:B------:R-:W-:-:S02]  /*5370*/  UMOV UR17, 0x10000000 ;  /* 0x1000000000117882 */ /* 0x000fc40000000000 */
[----:B------:R-:W-:Y:S01]  /*5380*/  SEL R14, RZ, 0x1, P0 ;  /* 0x00000001ff0e7807 */ /* 0x000fe20000000000 */
[----:B------:R-:W-:Y:S01]  /*5390*/  UIADD3 UR8, UR8, 0x100, URZ ;  /* 0x0000010008087890 */ /* 0x000fe2000fffe03f */
[----:B------:R-:W-:Y:S02]  /*53a0*/  SEL R6, R6, RZ, P0 ;  /* 0x000000ff06067207 */ /* 0x000fe40000000000 */
[----:B------:R-:W-:-:S03]  /*53b0*/  LOP3.LUT R5, R5, R14, RZ, 0x3c, !PT ;  /* 0x0000000e05057212 */ /* 0x000fc600078e3cff */
[----:B------:R-:W-:-:S03]  /*53c0*/  UIADD3 UR22, UR11, 0xa100, URZ ;  /* 0x0000a1000b167890 */ /* 0x000fc6000fffe03f */
[----:B------:R-:W-:Y:S02]  /*53d0*/  UMOV UR11, UR23 ;  /* 0x00000017000b7c82 */ /* 0x000fe40008000000 */
[----:B------:R0:W-:Y:S02]  /*53e0*/  UTMALDG.3D.MULTICAST [UR8], [UR14], UR20, desc[UR16] ;  /* 0x000010080e0073b4 */ /* 0x0001e40008011814 */
[----:B0-----:R-:W-:Y:S01]  /*53f0*/  UMOV UR8, UR22 ;  /* 0x0000001600087c82 */ /* 0x001fe20008000000 */
[----:B------:R-:W-:Y:S02]  /*5400*/  UMOV UR11, UR24 ;  /* 0x00000018000b7c82 */ /* 0x000fe40008000000 */
[----:B------:R0:W-:Y:S02]  /*5410*/  UTMALDG.3D.MULTICAST [UR8], [UR32], UR30, desc[UR16] ;  /* 0x00001008200073b4 */ /* 0x0001e4000801181e */
[----:B0-----:R-:W-:Y:S05]  /*5420*/  @P1 BRA `(.L_x_110) ;  /* 0xfffffffc00381947 */ /* 0x001fea000383ffff */
.L_x_107:
[----:B------:R-:W-:Y:S05]  /*5430*/  BSYNC B1 ;  /* 0x0000000000017941 */ /* 0x000fea0003800000 */
.L_x_106:
[----:B------:R-:W-:Y:S01]  /*5440*/  LOP3.LUT P1, RZ, R10, 0xff, RZ, 0xc0, !PT ;  /* 0x000000ff0aff7812 */ /* 0x000fe2000782c0ff */
[C---:B------:R-:W-:Y:S01]  /*5450*/  IMAD.IADD R12, R3.reuse, 0x1, R12 ;  /* 0x00000001030c7824 */ /* 0x040fe200078e020c */
[----:B------:R-:W-:Y:S01]  /*5460*/  ULDC.64 UR8, c[0x0][0x650] ;  /* 0x0001940000087ab9 */ /* 0x000fe20000000a00 */
[C---:B------:R-:W-:Y:S01]  /*5470*/  ISETP.GE.U32.AND P2, PT, R3.reuse, 0x5, PT ;  /* 0x000000050300780c */ /* 0x040fe20003f46070 */
[----:B------:R-:W-:Y:S01]  /*5480*/  BSSY B1, `(.L_x_111) ;  /* 0x000006a000017945 */ /* 0x000fe20003800000 */
[----:B------:R-:W-:Y:S01]  /*5490*/  IMAD.MOV.U32 R11, RZ, RZ, -0x1 ;  /* 0xffffffffff0b7424 */ /* 0x000fe200078e00ff */
[----:B------:R-:W-:Y:S01]  /*54a0*/  ISETP.GT.U32.AND P0, PT, R12, 0x4, PT ;  /* 0x000000040c00780c */ /* 0x000fe20003f04070 */
[----:B------:R-:W-:Y:S01]  /*54b0*/  IMAD.MOV.U32 R20, RZ, RZ, -0x1 ;  /* 0xffffffffff147424 */ /* 0x000fe200078e00ff */
[----:B------:R-:W-:Y:S01]  /*54c0*/  PRMT R10, RZ, 0x7610, R10 ;  /* 0x00007610ff0a7816 */ /* 0x000fe2000000000a */
[----:B------:R-:W-:Y:S01]  /*54d0*/  IMAD.MOV.U32 R13, RZ, RZ, -0x1 ;  /* 0xffffffffff0d7424 */ /* 0x000fe200078e00ff */
[----:B------:R-:W-:-:S03]  /*54e0*/  ISETP.LT.U32.AND P0, PT, R3, 0x5, P0 ;  /* 0x000000050300780c */ /* 0x000fc60000701070 */
[----:B------:R-:W0:Y:S01]  /*54f0*/  @P1 S2R R5, SR_CgaCtaId ;  /* 0x0000000000051919 */ /* 0x000e220000008800 */
[----:B------:R-:W-:-:S04]  /*5500*/  @P1 MOV R4, 0x400 ;  /* 0x0000040000041802 */ /* 0x000fc80000000f00 */
[----:B0-----:R-:W-:Y:S01]  /*5510*/  @P1 LEA R6, R5, R4, 0x18 ;  /* 0x0000000405061211 */ /* 0x001fe200078ec0ff */
[----:B------:R-:W-:-:S03]  /*5520*/  IMAD.WIDE.U32 R4, R12, -0x33333333, RZ ;  /* 0xcccccccd0c047825 */ /* 0x000fc600078e00ff */
[----:B------:R0:W-:Y:S01]  /*5530*/  @P1 SYNCS.ARRIVE.TRANS64.A1T0 RZ, [R6+URZ+0x68], RZ ;  /* 0x000068ff06ff19a7 */ /* 0x0001e2000810003f */
[----:B------:R-:W-:Y:S02]  /*5540*/  IADD3 R16, P1, R16, UR26, RZ ;  /* 0x0000001a10107c10 */ /* 0x000fe4000ff3e0ff */
[----:B------:R-:W-:Y:S02]  /*5550*/  SHF.R.U32.HI R7, RZ, 0x2, R5 ;  /* 0x00000002ff077819 */ /* 0x000fe40000011605 */
[----:B------:R-:W-:Y:S02]  /*5560*/  SEL R5, RZ, 0x1, !P0 ;  /* 0x00000001ff057807 */ /* 0x000fe40004000000 */
[----:B------:R-:W-:Y:S01]  /*5570*/  IADD3.X R17, R17, UR21, RZ, P1, !PT ;  /* 0x0000001511117c10 */ /* 0x000fe20008ffe4ff */
[----:B------:R-:W-:Y:S01]  /*5580*/  IMAD R12, R7, -0x5, R12 ;  /* 0xfffffffb070c7824 */ /* 0x000fe200078e020c */
[----:B------:R-:W-:Y:S02]  /*5590*/  ISETP.GE.U32.AND P0, PT, R16, UR8, PT ;  /* 0x0000000810007c0c */ /* 0x000fe4000bf06070 */
[----:B------:R-:W-:-:S02]  /*55a0*/  LOP3.LUT R0, R0, R5, RZ, 0x3c, !PT ;  /* 0x0000000500007212 */ /* 0x000fc400078e3cff */
[----:B------:R-:W-:Y:S02]  /*55b0*/  ISETP.GE.U32.AND.EX P0, PT, R17, UR9, PT, P0 ;  /* 0x0000000911007c0c */ /* 0x000fe4000bf06100 */
[----:B------:R-:W-:Y:S02]  /*55c0*/  @P2 LOP3.LUT R0, R0, 0x1, R7, 0x78, !PT ;  /* 0x0000000100002812 */ /* 0x000fe400078e7807 */
[----:B------:R-:W-:-:S09]  /*55d0*/  PRMT R4, RZ, 0x7610, R4 ;  /* 0x00007610ff047816 */ /* 0x000fd20000000004 */
[----:B0-----:R-:W-:Y:S05]  /*55e0*/  @P0 BRA `(.L_x_112) ;  /* 0x00000004004c0947 */ /* 0x001fea0003800000 */
[----:B------:R-:W0:Y:S01]  /*55f0*/  S2R R14, SR_CTAID.X ;  /* 0x00000000000e7919 */ /* 0x000e220000002500 */
[----:B------:R-:W-:Y:S01]  /*5600*/  ULDC.64 UR8, c[0x0][0x628] ;  /* 0x00018a0000087ab9 */ /* 0x000fe20000000a00 */
[----:B------:R-:W1:Y:S01]  /*5610*/  LDC R15, c[0x0][0x144] ;  /* 0x00005100ff0f7b82 */ /* 0x000e620000000800 */
[----:B------:R-:W-:Y:S01]  /*5620*/  ISETP.NE.U32.AND P0, PT, RZ, UR8, PT ;  /* 0x00000008ff007c0c */ /* 0x000fe2000bf05070 */
[----:B------:R-:W2:Y:S01]  /*5630*/  S2R R11, SR_CTAID.Y ;  /* 0x00000000000b7919 */ /* 0x000ea20000002600 */
[----:B------:R-:W-:Y:S01]  /*5640*/  ULDC UR10, c[0x0][0x150] ;  /* 0x00005400000a7ab9 */ /* 0x000fe20000000800 */
[----:B------:R-:W-:Y:S01]  /*5650*/  ULDC UR11, c[0x0][0x630] ;  /* 0x00018c00000b7ab9 */ /* 0x000fe20000000800 */
[----:B------:R-:W-:Y:S01]  /*5660*/  ISETP.NE.AND.EX P0, PT, RZ, UR9, PT, P0 ;  /* 0x00000009ff007c0c */ /* 0x000fe2000bf05300 */
[----:B------:R-:W-:Y:S01]  /*5670*/  IMAD.MOV.U32 R4, RZ, RZ, R16 ;  /* 0x000000ffff047224 */ /* 0x000fe200078e0010 */
[----:B0-----:R-:W-:-:S05]  /*5680*/  I2FP.F32.U32 R5, R14 ;  /* 0x0000000e00057245 */ /* 0x001fca0000201000 */
[----:B------:R-:W-:Y:S01]  /*5690*/  FMUL R20, R5, UR10 ;  /* 0x0000000a05147c20 */ /* 0x000fe20008400000 */
[----:B------:R-:W-:-:S05]  /*56a0*/  IMAD.MOV.U32 R5, RZ, RZ, R17 ;  /* 0x000000ffff057224 */ /* 0x000fca00078e0011 */
[----:B--2---:R-:W-:Y:S05]  /*56b0*/  @!P0 BRA `(.L_x_113) ;  /* 0x0000000000288947 */ /* 0x004fea0003800000 */
[----:B------:R-:W-:Y:S02]  /*56c0*/  ULDC UR10, c[0x0][0x634] ;  /* 0x00018d00000a7ab9 */ /* 0x000fe40000000800 */
[----:B------:R-:W-:-:S05]  /*56d0*/  IADD3 R5, P0, R16, UR10, RZ ;  /* 0x0000000a10057c10 */ /* 0x000fca000ff1e0ff */
[----:B------:R-:W-:-:S04]  /*56e0*/  IMAD.X R13, RZ, RZ, R17, P0 ;  /* 0x000000ffff0d7224 */ /* 0x000fc800000e0611 */
[----:B------:R-:W-:-:S04]  /*56f0*/  IMAD.WIDE.U32 R6, R13, UR8, RZ ;  /* 0x000000080d067c25 */ /* 0x000fc8000f8e00ff */
[----:B------:R-:W-:-:S04]  /*5700*/  IMAD.WIDE.U32 R6, P0, R5, UR9, R6 ;  /* 0x0000000905067c25 */ /* 0x000fc8000f800006 */
[----:B------:R-:W-:-:S04]  /*5710*/  IMAD.WIDE.U32 R4, R5, UR8, RZ ;  /* 0x0000000805047c25 */ /* 0x000fc8000f8e00ff */
[----:B------:R-:W-:Y:S01]  /*5720*/  IMAD.MOV.U32 R4, RZ, RZ, R7 ;  /* 0x000000ffff047224 */ /* 0x000fe200078e0007 */
[----:B------:R-:W-:Y:S01]  /*5730*/  IADD3 RZ, P1, R5, R6, RZ ;  /* 0x0000000605ff7210 */ /* 0x000fe20007f3e0ff */
[----:B------:R-:W-:-:S04]  /*5740*/  IMAD.X R5, RZ, RZ, RZ, P0 ;  /* 0x000000ffff057224 */ /* 0x000fc800000e06ff */
[----:B------:R-:W-:-:S08]  /*5750*/  IMAD.WIDE.U32.X R4, R13, UR9, R4, P1 ;  /* 0x000000090d047c25 */ /* 0x000fd000088e0404 */
.L_x_113:
[--C-:B------:R-:W-:Y:S01]  /*5760*/  SHF.R.U64 R13, R4, UR11, R5.reuse ;  /* 0x0000000b040d7c19 */ /* 0x100fe20008001205 */
[----:B------:R-:W0:Y:S01]  /*5770*/  F2I.U32.TRUNC.NTZ R20, R20 ;  /* 0x0000001400147305 */ /* 0x000e22000020f000 */
[----:B------:R-:W-:Y:S01]  /*5780*/  SHF.R.U32.HI R4, RZ, UR11, R5 ;  /* 0x0000000bff047c19 */ /* 0x000fe20008011605 */
[----:B------:R-:W-:Y:S01]  /*5790*/  ULDC.64 UR8, c[0x0][0x620] ;  /* 0x0001880000087ab9 */ /* 0x000fe20000000a00 */
[----:B------:R-:W-:Y:S01]  /*57a0*/  IADD3 R7, P0, RZ, -R13, RZ ;  /* 0x8000000dff077210 */ /* 0x000fe20007f1e0ff */
[----:B------:R-:W-:Y:S01]  /*57b0*/  ULDC.64 UR10, c[0x0][0x640] ;  /* 0x00019000000a7ab9 */ /* 0x000fe20000000a00 */
[----:B------:R-:W2:Y:S03]  /*57c0*/  LDC R22, c[0x0][0x148] ;  /* 0x00005200ff167b82 */ /* 0x000ea60000000800 */
[----:B------:R-:W-:Y:S01]  /*57d0*/  IMAD.X R4, RZ, RZ, ~R4, P0 ;  /* 0x000000ffff047224 */ /* 0x000fe200000e0e04 */
[----:B------:R-:W-:-:S03]  /*57e0*/  ISETP.NE.U32.AND P0, PT, RZ, UR10, PT ;  /* 0x0000000aff007c0c */ /* 0x000fc6000bf05070 */
[----:B------:R-:W-:Y:S01]  /*57f0*/  IMAD R6, R4, UR8, RZ ;  /* 0x0000000804067c24 */ /* 0x000fe2000f8e02ff */
[----:B------:R-:W-:Y:S01]  /*5800*/  ISETP.NE.AND.EX P0, PT, RZ, UR11, PT, P0 ;  /* 0x0000000bff007c0c */ /* 0x000fe2000bf05300 */
[----:B------:R-:W-:Y:S01]  /*5810*/  IMAD.WIDE.U32 R4, R7, UR8, R16 ;  /* 0x0000000807047c25 */ /* 0x000fe2000f8e0010 */
[----:B------:R-:W-:-:S03]  /*5820*/  ULDC UR8, c[0x0][0x618] ;  /* 0x0001860000087ab9 */ /* 0x000fc60000000800 */
[----:B------:R-:W-:Y:S01]  /*5830*/  IMAD R7, R7, UR9, R6 ;  /* 0x0000000907077c24 */ /* 0x000fe2000f8e0206 */
[----:B------:R-:W-:Y:S01]  /*5840*/  ULDC UR9, c[0x0][0x154] ;  /* 0x0000550000097ab9 */ /* 0x000fe20000000800 */
[----:B0-----:R-:W-:Y:S02]  /*5850*/  IMAD.MOV R6, RZ, RZ, -R20 ;  /* 0x000000ffff067224 */ /* 0x001fe400078e0a14 */
[----:B------:R-:W-:Y:S02]  /*5860*/  IMAD.IADD R5, R5, 0x1, R7 ;  /* 0x0000000105057824 */ /* 0x000fe400078e0207 */
[----:B-1----:R-:W-:Y:S01]  /*5870*/  IMAD R14, R15, R6, R14 ;  /* 0x000000060f0e7224 */ /* 0x002fe200078e020e */
[----:B------:R-:W-:Y:S02]  /*5880*/  I2FP.F32.U32 R6, R11 ;  /* 0x0000000b00067245 */ /* 0x000fe40000201000 */
[--C-:B------:R-:W-:Y:S02]  /*5890*/  SHF.R.U64 R15, R4, UR8, R5.reuse ;  /* 0x00000008040f7c19 */ /* 0x100fe40008001205 */
[----:B------:R-:W-:Y:S01]  /*58a0*/  SHF.R.U32.HI R4, RZ, UR8, R5 ;  /* 0x00000008ff047c19 */ /* 0x000fe20008011605 */
[----:B------:R-:W-:Y:S01]  /*58b0*/  FMUL R6, R6, UR9 ;  /* 0x0000000906067c20 */ /* 0x000fe20008400000 */
[----:B------:R-:W-:-:S02]  /*58c0*/  ULDC UR8, c[0x0][0x608] ;  /* 0x0001820000087ab9 */ /* 0x000fc40000000800 */
[--C-:B------:R-:W-:Y:S01]  /*58d0*/  SHF.R.U64 R21, R15, UR8, R4.reuse ;  /* 0x000000080f157c19 */ /* 0x100fe20008001204 */
[----:B------:R0:W1:Y:S01]  /*58e0*/  F2I.U32.TRUNC.NTZ R24, R6 ;  /* 0x0000000600187305 */ /* 0x000062000020f000 */
[----:B------:R-:W-:Y:S01]  /*58f0*/  SHF.R.U32.HI R4, RZ, UR8, R4 ;  /* 0x00000008ff047c19 */ /* 0x000fe20008011604 */
[----:B------:R-:W-:-:S03]  /*5900*/  ULDC UR8, c[0x0][0x658] ;  /* 0x0001960000087ab9 */ /* 0x000fc60000000800 */
[--C-:B------:R-:W-:Y:S02]  /*5910*/  SHF.R.U64 R20, R21, UR8, R4.reuse ;  /* 0x0000000815147c19 */ /* 0x100fe40008001204 */
[----:B------:R-:W-:-:S03]  /*5920*/  SHF.R.U32.HI R23, RZ, UR8, R4 ;  /* 0x00000008ff177c19 */ /* 0x000fc60008011604 */
[----:B------:R-:W-:Y:S02]  /*5930*/  IMAD.MOV.U32 R4, RZ, RZ, R20 ;  /* 0x000000ffff047224 */ /* 0x000fe400078e0014 */
[----:B------:R-:W-:Y:S01]  /*5940*/  IMAD.MOV.U32 R5, RZ, RZ, R23 ;  /* 0x000000ffff057224 */ /* 0x000fe200078e0017 */
[----:B0-----:R-:W-:Y:S06]  /*5950*/  @!P0 BRA `(.L_x_114) ;  /* 0x0000000000288947 */ /* 0x001fec0003800000 */
        /* <DEDUP_REMOVED lines=10> */
.L_x_114:
[----:B------:R-:W-:Y:S01]  /*5a00*/  ISETP.NE.AND P0, PT, R2, 0x1, PT ;  /* 0x000000010200780c */ /* 0x000fe20003f05270 */
[----:B------:R-:W-:Y:S01]  /*5a10*/  ULDC UR8, c[0x0][0x648] ;  /* 0x0001920000087ab9 */ /* 0x000fe20000000800 */
[----:B-1----:R-:W-:Y:S01]  /*5a20*/  IMAD.MOV R24, RZ, RZ, -R24 ;  /* 0x000000ffff187224 */ /* 0x002fe200078e0a18 */
[----:B------:R-:W-:Y:S01]  /*5a30*/  SHF.R.U64 R4, R4, UR8, R5 ;  /* 0x0000000804047c19 */ /* 0x000fe20008001205 */
[----:B------:R-:W-:Y:S01]  /*5a40*/  ULDC UR8, c[0x0][0x638] ;  /* 0x00018e0000087ab9 */ /* 0x000fe20000000800 */
[----:B------:R-:W-:Y:S01]  /*5a50*/  LOP3.LUT R21, R21, UR13, RZ, 0xc0, !PT ;  /* 0x0000000d15157c12 */ /* 0x000fe2000f8ec0ff */
[----:B------:R-:W-:Y:S02]  /*5a60*/  ULDC UR9, c[0x0][0x610] ;  /* 0x0001840000097ab9 */ /* 0x000fe40000000800 */
[----:B------:R-:W-:Y:S02]  /*5a70*/  IMAD.MOV R5, RZ, RZ, -R4 ;  /* 0x000000ffff057224 */ /* 0x000fe400078e0a04 */
[----:B------:R-:W-:-:S02]  /*5a80*/  IMAD R21, R4, UR5, R21 ;  /* 0x0000000504157c24 */ /* 0x000fc4000f8e0215 */
[----:B------:R-:W-:Y:S01]  /*5a90*/  IMAD R20, R5, UR8, R20 ;  /* 0x0000000805147c24 */ /* 0x000fe2000f8e0214 */
[----:B------:R-:W-:Y:S01]  /*5aa0*/  ULDC UR8, c[0x0][0x600] ;  /* 0x0001800000087ab9 */ /* 0x000fe20000000800 */
[----:B--2---:R-:W-:Y:S01]  /*5ab0*/  @P0 IMAD R14, R22, R24, R11 ;  /* 0x00000018160e0224 */ /* 0x004fe200078e020b */
[----:B------:R-:W-:Y:S01]  /*5ac0*/  LOP3.LUT R11, R15, UR4, RZ, 0xc0, !PT ;  /* 0x000000040f0b7c12 */ /* 0x000fe2000f8ec0ff */
[----:B------:R-:W-:Y:S02]  /*5ad0*/  IMAD.MOV.U32 R4, RZ, RZ, 0x1 ;  /* 0x00000001ff047424 */ /* 0x000fe400078e00ff */
[----:B------:R-:W-:Y:S02]  /*5ae0*/  IMAD R14, R21, UR9, R14 ;  /* 0x00000009150e7c24 */ /* 0x000fe4000f8e020e */
[----:B------:R-:W-:-:S05]  /*5af0*/  IMAD R11, R20, UR8, R11 ;  /* 0x00000008140b7c24 */ /* 0x000fca000f8e020b */
[----:B------:R-:W-:Y:S02]  /*5b00*/  SEL R20, R11, R14, !P0 ;  /* 0x0000000e0b147207 */ /* 0x000fe40004000000 */
[----:B------:R-:W-:-:S07]  /*5b10*/  SEL R11, R14, R11, !P0 ;  /* 0x0000000b0e0b7207 */ /* 0x000fce0004000000 */
.L_x_112:
[----:B------:R-:W-:Y:S05]  /*5b20*/  BSYNC B1 ;  /* 0x0000000000017941 */ /* 0x000fea0003800000 */
.L_x_111:
[----:B------:R-:W-:-:S13]  /*5b30*/  LOP3.LUT P0, RZ, R4, 0xff, RZ, 0xc0, !PT ;  /* 0x000000ff04ff7812 */ /* 0x000fda000780c0ff */
[----:B------:R-:W-:Y:S05]  /*5b40*/  @P0 BRA `(.L_x_115) ;  /* 0xfffffff400380947 */ /* 0x000fea000383ffff */
[----:B------:R-:W-:Y:S05]  /*5b50*/  BSYNC B0 ;  /* 0x0000000000007941 */ /* 0x000fea0003800000 */
.L_x_104:
[----:B------:R-:W-:-:S03]  /*5b60*/  UMOV UR8, 0xffffffff ;  /* 0xffffffff00087882 */ /* 0x000fc60000000000 */
[----:B------:R-:W-:Y:S05]  /*5b70*/  BRA.DIV UR8, `(.L_x_116) ;  /* 0x0000000608387947 */ /* 0x000fea000b800000 */
[----:B------:R-:W-:-:S13]  /*5b80*/  ELECT P6, URZ, PT ;  /* 0x00000000003f782f */ /* 0x000fda00038c0000 */
.L_x_131:
[----:B------:R-:W-:Y:S04]  /*5b90*/  BSSY B0, `(.L_x_117) ;  /* 0x0000034000007945 */ /* 0x000fe80003800000 */
[----:B------:R-:W-:Y:S05]  /*5ba0*/  @!P6 BRA `(.L_x_118) ;  /* 0x0000000000c8e947 */ /* 0x000fea0003800000 */
[----:B------:R-:W-:-:S04]  /*5bb0*/  LOP3.LUT R19, R19, 0x2, RZ, 0xfc, !PT ;  /* 0x0000000213137812 */ /* 0x000fc800078efcff */
[----:B------:R-:W-:-:S13]  /*5bc0*/  ISETP.NE.AND P0, PT, R19, 0x3, PT ;  /* 0x000000031300780c */ /* 0x000fda0003f05270 */
[----:B------:R-:W-:Y:S05]  /*5bd0*/  @!P0 BRA `(.L_x_119) ;  /* 0x0000000000048947 */ /* 0x000fea0003800000 */
[----:B------:R-:W-:Y:S01]  /*5be0*/  BPT.TRAP 0x1 ;  /* 0x000000040000795c */ /* 0x000fe20000300000 */
.L_x_119:
[----:B------:R-:W0:Y:S01]  /*5bf0*/  S2R R3, SR_CgaCtaId ;  /* 0x0000000000037919 */ /* 0x000e220000008800 */
[----:B------:R-:W-:-:S04]  /*5c00*/  MOV R2, 0x400 ;  /* 0x0000040000027802 */ /* 0x000fc80000000f00 */
[----:B0-----:R-:W-:Y:S02]  /*5c10*/  LEA R3, R3, R2, 0x18 ;  /* 0x0000000203037211 */ /* 0x001fe400078ec0ff */
[----:B------:R-:W-:-:S03]  /*5c20*/  SHF.L.U32 R2, R0, 0x1f, RZ ;  /* 0x0000001f00027819 */ /* 0x000fc600000006ff */
[----:B------:R-:W-:-:S04]  /*5c30*/  VIADD R3, R3, 0x28 ;  /* 0x0000002803037836 */ /* 0x000fc80000000000 */
[C---:B------:R-:W-:Y:S02]  /*5c40*/  IMAD R7, R12.reuse, 0x8, R3 ;  /* 0x000000080c077824 */ /* 0x040fe400078e0203 */
[----:B------:R-:W-:Y:S02]  /*5c50*/  VIADD R12, R12, 0x1 ;  /* 0x000000010c0c7836 */ /* 0x000fe40000000000 */
[----:B------:R-:W0:Y:S03]  /*5c60*/  SYNCS.PHASECHK.TRANS64.TRYWAIT P0, [R7+URZ], R2 ;  /* 0x00000002070075a7 */ /* 0x000e26000800017f */
[----:B------:R-:W-:-:S04]  /*5c70*/  ISETP.NE.AND P1, PT, R12, 0x5, PT ;  /* 0x000000050c00780c */ /* 0x000fc80003f25270 */
[----:B------:R-:W-:Y:S02]  /*5c80*/  SEL R5, RZ, 0x1, P1 ;  /* 0x00000001ff057807 */ /* 0x000fe40000800000 */
[----:B------:R-:W-:Y:S02]  /*5c90*/  SEL R12, R12, RZ, P1 ;  /* 0x000000ff0c0c7207 */ /* 0x000fe40000800000 */
[----:B------:R-:W-:-:S03]  /*5ca0*/  LOP3.LUT R5, R0, R5, RZ, 0x3c, !PT ;  /* 0x0000000500057212 */ /* 0x000fc600078e3cff */
[----:B------:R-:W-:Y:S01]  /*5cb0*/  IMAD R9, R12, 0x8, R3 ;  /* 0x000000080c097824 */ /* 0x000fe200078e0203 */
[----:B------:R-:W-:Y:S01]  /*5cc0*/  SHF.L.U32 R4, R5, 0x1f, RZ ;  /* 0x0000001f05047819 */ /* 0x000fe200000006ff */
[----:B0-----:R-:W-:Y:S06]  /*5cd0*/  @!P0 BRA `(.L_x_120) ;  /* 0x0000000400008947 */ /* 0x001fec0003800000 */
.L_x_132:
[----:B------:R-:W1:Y:S01]  /*5ce0*/  SYNCS.PHASECHK.TRANS64.TRYWAIT P0, [R9+URZ], R4 ;  /* 0x00000004090075a7 */ /* 0x000e62000800017f */
[----:B------:R-:W-:-:S05]  /*5cf0*/  VIADD R0, R12, 0x1 ;  /* 0x000000010c007836 */ /* 0x000fca0000000000 */
[----:B------:R-:W-:-:S04]  /*5d00*/  ISETP.NE.AND P1, PT, R0, 0x5, PT ;  /* 0x000000050000780c */ /* 0x000fc80003f25270 */
[----:B0-----:R-:W-:Y:S02]  /*5d10*/  SEL R2, RZ, 0x1, P1 ;  /* 0x00000001ff027807 */ /* 0x001fe40000800000 */
[----:B------:R-:W-:Y:S02]  /*5d20*/  SEL R0, R0, RZ, P1 ;  /* 0x000000ff00007207 */ /* 0x000fe40000800000 */
[----:B------:R-:W-:-:S03]  /*5d30*/  LOP3.LUT R7, R5, R2, RZ, 0x3c, !PT ;  /* 0x0000000205077212 */ /* 0x000fc600078e3cff */
[----:B------:R-:W-:Y:S01]  /*5d40*/  IMAD R6, R0, 0x8, R3 ;  /* 0x0000000800067824 */ /* 0x000fe200078e0203 */
[----:B------:R-:W-:Y:S01]  /*5d50*/  SHF.L.U32 R5, R7, 0x1f, RZ ;  /* 0x0000001f07057819 */ /* 0x000fe200000006ff */
[----:B-1----:R-:W-:Y:S06]  /*5d60*/  @!P0 BRA `(.L_x_121) ;  /* 0x0000000000f08947 */ /* 0x002fec0003800000 */
.L_x_133:
[----:B------:R-:W1:Y:S01]  /*5d70*/  SYNCS.PHASECHK.TRANS64.TRYWAIT P0, [R6+URZ], R5 ;  /* 0x00000005060075a7 */ /* 0x000e62000800017f */
[----:B------:R-:W-:-:S05]  /*5d80*/  VIADD R0, R0, 0x1 ;  /* 0x0000000100007836 */ /* 0x000fca0000000000 */
[----:B------:R-:W-:-:S04]  /*5d90*/  ISETP.NE.AND P1, PT, R0, 0x5, PT ;  /* 0x000000050000780c */ /* 0x000fc80003f25270 */
[----:B------:R-:W-:Y:S02]  /*5da0*/  SEL R2, RZ, 0x1, P1 ;  /* 0x00000001ff027807 */ /* 0x000fe40000800000 */
[----:B------:R-:W-:Y:S02]  /*5db0*/  SEL R0, R0, RZ, P1 ;  /* 0x000000ff00007207 */ /* 0x000fe40000800000 */
[----:B------:R-:W-:-:S03]  /*5dc0*/  LOP3.LUT R7, R7, R2, RZ, 0x3c, !PT ;  /* 0x0000000207077212 */ /* 0x000fc600078e3cff */
[----:B0-----:R-:W-:Y:S01]  /*5dd0*/  IMAD R9, R0, 0x8, R3 ;  /* 0x0000000800097824 */ /* 0x001fe200078e0203 */
[----:B------:R-:W-:Y:S01]  /*5de0*/  SHF.L.U32 R4, R7, 0x1f, RZ ;  /* 0x0000001f07047819 */ /* 0x000fe200000006ff */
[----:B-1----:R-:W-:Y:S06]  /*5df0*/  @!P0 BRA `(.L_x_122) ;  /* 0x0000000000e08947 */ /* 0x002fec0003800000 */
.L_x_134:
[----:B------:R-:W1:Y:S01]  /*5e00*/  SYNCS.PHASECHK.TRANS64.TRYWAIT P0, [R9+URZ], R4 ;  /* 0x00000004090075a7 */ /* 0x000e62000800017f */
[----:B------:R-:W-:-:S05]  /*5e10*/  VIADD R0, R0, 0x1 ;  /* 0x0000000100007836 */ /* 0x000fca0000000000 */
[----:B------:R-:W-:-:S04]  /*5e20*/  ISETP.NE.AND P1, PT, R0, 0x5, PT ;  /* 0x000000050000780c */ /* 0x000fc80003f25270 */
[----:B------:R-:W-:Y:S02]  /*5e30*/  SEL R2, RZ, 0x1, P1 ;  /* 0x00000001ff027807 */ /* 0x000fe40000800000 */
[----:B------:R-:W-:Y:S02]  /*5e40*/  SEL R0, R0, RZ, P1 ;  /* 0x000000ff00007207 */ /* 0x000fe40000800000 */
[----:B------:R-:W-:Y:S01]  /*5e50*/  LOP3.LUT R2, R7, R2, RZ, 0x3c, !PT ;  /* 0x0000000207027212 */ /* 0x000fe200078e3cff */
[----:B-1----:R-:W-:Y:S06]  /*5e60*/  @!P0 BRA `(.L_x_123) ;  /* 0x0000000000d88947 */ /* 0x002fec0003800000 */
.L_x_135:
[----:B------:R-:W-:Y:S01]  /*5e70*/  IMAD R3, R0, 0x8, R3 ;  /* 0x0000000800037824 */ /* 0x000fe200078e0203 */
[----:B------:R-:W-:-:S07]  /*5e80*/  SHF.L.U32 R0, R2, 0x1f, RZ ;  /* 0x0000001f02007819 */ /* 0x000fce00000006ff */
.L_x_124:
[----:B--2---:R2:W3:Y:S02]  /*5e90*/  SYNCS.PHASECHK.TRANS64.TRYWAIT P0, [R3+URZ], R0 ;  /* 0x00000000030075a7 */ /* 0x0044e4000800017f */
[----:B---3--:R-:W-:Y:S05]  /*5ea0*/  @!P0 NANOSLEEP.SYNCS 0x989680 ;  /* 0x009896800000895d */ /* 0x008fea0003900000 */
[----:B------:R-:W3:Y:S02]  /*5eb0*/  @!P0 SYNCS.PHASECHK.TRANS64 P0, [R3+URZ], R0 ;  /* 0x00000000030085a7 */ /* 0x000ee4000800007f */
[----:B---3--:R-:W-:Y:S05]  /*5ec0*/  @!P0 BRA `(.L_x_124) ;  /* 0xfffffffc00f08947 */ /* 0x008fea000383ffff */
.L_x_118:
[----:B------:R-:W-:Y:S05]  /*5ed0*/  BSYNC B0 ;  /* 0x0000000000007941 */ /* 0x000fea0003800000 */
.L_x_117:
[----:B------:R-:W-:Y:S05]  /*5ee0*/  EXIT ;  /* 0x000000000000794d */ /* 0x000fea0003800000 */
.L_x_21:
[----:B---3--:R3:W4:Y:S02]  /*5ef0*/  SYNCS.PHASECHK.TRANS64.TRYWAIT P1, [R3+URZ], R0 ;  /* 0x00000000030075a7 */ /* 0x008724000802017f */
[----:B----4-:R-:W-:Y:S05]  /*5f00*/  @!P1 NANOSLEEP.SYNCS 0x989680 ;  /* 0x009896800000995d */ /* 0x010fea0003900000 */
[----:B------:R-:W4:Y:S02]  /*5f10*/  @!P1 SYNCS.PHASECHK.TRANS64 P1, [R3+URZ], R0 ;  /* 0x00000000030095a7 */ /* 0x000f24000802007f */
[----:B----4-:R-:W-:Y:S05]  /*5f20*/  @!P1 BRA `(.L_x_21) ;  /* 0xfffffffc00f09947 */ /* 0x010fea000383ffff */
[----:B------:R-:W-:Y:S05]  /*5f30*/  BRA `(.L_x_20) ;  /* 0xffffffb4007c7947 */ /* 0x000fea000383ffff */
.L_x_26:
[----:B-1----:R1:W2:Y:S02]  /*5f40*/  SYNCS.PHASECHK.TRANS64.TRYWAIT P1, [R5+URZ], R4 ;  /* 0x00000004050075a7 */ /* 0x0022a4000802017f */
[----:B--2---:R-:W-:Y:S05]  /*5f50*/  @!P1 NANOSLEEP.SYNCS 0x989680 ;  /* 0x009896800000995d */ /* 0x004fea0003900000 */
[----:B------:R-:W2:Y:S02]  /*5f60*/  @!P1 SYNCS.PHASECHK.TRANS64 P1, [R5+URZ], R4 ;  /* 0x00000004050095a7 */ /* 0x000ea4000802007f */
[----:B--2---:R-:W-:Y:S05]  /*5f70*/  @!P1 BRA `(.L_x_26) ;  /* 0xfffffffc00f09947 */ /* 0x004fea000383ffff */
[----:B------:R-:W-:Y:S05]  /*5f80*/  BRA `(.L_x_25) ;  /* 0xffffffb8002c7947 */ /* 0x000fea000383ffff */
.L_x_105:
[----:B------:R-:W-:Y:S01]  /*5f90*/  BSSY B1, `(.L_x_125) ;  /* 0x0000006000017945 */ /* 0x000fe20003800000 */
[----:B------:R-:W-:-:S07]  /*5fa0*/  IMAD.MOV.U32 R15, RZ, RZ, -0x1 ;  /* 0xffffffffff0f7424 */ /* 0x000fce00078e00ff */
[----:B------:R-:W-:Y:S05]  /*5fb0*/  WARPSYNC.COLLECTIVE R15, `(.L_x_126) ;  /* 0x000000000f0c7348 */ /* 0x000fea0003c00000 */
[----:B------:R-:W-:Y:S02]  /*5fc0*/  ELECT P6, UR62, PT ;  /* 0x00000000003e782f */ /* 0x000fe400038c0000 */
[----:B------:R-:W-:Y:S01]  /*5fd0*/  MOV R14, UR62 ;  /* 0x0000003e000e7c02 */ /* 0x000fe20008000f00 */
[----:B------:R-:W-:Y:S10]  /*5fe0*/  ENDCOLLECTIVE ;  /* 0x000000000000791b */ /* 0x000ff40003800000 */
.L_x_126:
[----:B------:R-:W-:Y:S05]  /*5ff0*/  BSYNC B1 ;  /* 0x0000000000017941 */ /* 0x000fea0003800000 */
.L_x_125:
[----:B------:R-:W-:Y:S05]  /*6000*/  BRA `(.L_x_127) ;  /* 0xfffffff000147947 */ /* 0x000fea000383ffff */
.L_x_108:
[----:B0-----:R0:W1:Y:S02]  /*6010*/  SYNCS.PHASECHK.TRANS64.TRYWAIT P0, [R14+URZ+0x28], R7 ;  /* 0x000028070e0075a7 */ /* 0x001064000800017f */
[----:B-1----:R-:W-:Y:S05]  /*6020*/  @!P0 NANOSLEEP.SYNCS 0x989680 ;  /* 0x009896800000895d */ /* 0x002fea0003900000 */
[----:B------:R-:W1:Y:S02]  /*6030*/  @!P0 SYNCS.PHASECHK.TRANS64 P0, [R14+URZ+0x28], R7 ;  /* 0x000028070e0085a7 */ /* 0x000e64000800007f */
[----:B-1----:R-:W-:Y:S05]  /*6040*/  @!P0 BRA `(.L_x_108) ;  /* 0xfffffffc00f08947 */ /* 0x002fea000383ffff */
[----:B------:R-:W-:Y:S05]  /*6050*/  BRA `(.L_x_128) ;  /* 0xfffffff000507947 */ /* 0x000fea000383ffff */
.L_x_116:
[----:B------:R-:W-:Y:S01]  /*6060*/  BSSY B0, `(.L_x_129) ;  /* 0x0000006000007945 */ /* 0x000fe20003800000 */
[----:B------:R-:W-:-:S07]  /*6070*/  IMAD.MOV.U32 R15, RZ, RZ, -0x1 ;  /* 0xffffffffff0f7424 */ /* 0x000fce00078e00ff */
[----:B------:R-:W-:Y:S05]  /*6080*/  WARPSYNC.COLLECTIVE R15, `(.L_x_130) ;  /* 0x000000000f0c7348 */ /* 0x000fea0003c00000 */
[----:B------:R-:W-:Y:S02]  /*6090*/  ELECT P6, UR62, PT ;  /* 0x00000000003e782f */ /* 0x000fe400038c0000 */
[----:B------:R-:W-:Y:S01]  /*60a0*/  MOV R14, UR62 ;  /* 0x0000003e000e7c02 */ /* 0x000fe20008000f00 */
[----:B------:R-:W-:Y:S10]  /*60b0*/  ENDCOLLECTIVE ;  /* 0x000000000000791b */ /* 0x000ff40003800000 */
.L_x_130:
[----:B------:R-:W-:Y:S05]  /*60c0*/  BSYNC B0 ;  /* 0x0000000000007941 */ /* 0x000fea0003800000 */
.L_x_129:
[----:B------:R-:W-:Y:S05]  /*60d0*/  BRA `(.L_x_131) ;  /* 0xfffffff800ac7947 */ /* 0x000fea000383ffff */
.L_x_120:
[----:B0-----:R0:W1:Y:S02]  /*60e0*/  SYNCS.PHASECHK.TRANS64.TRYWAIT P0, [R7+URZ], R2 ;  /* 0x00000002070075a7 */ /* 0x001064000800017f */
[----:B-1----:R-:W-:Y:S05]  /*60f0*/  @!P0 NANOSLEEP.SYNCS 0x989680 ;  /* 0x009896800000895d */ /* 0x002fea0003900000 */
[----:B------:R-:W1:Y:S02]  /*6100*/  @!P0 SYNCS.PHASECHK.TRANS64 P0, [R7+URZ], R2 ;  /* 0x00000002070085a7 */ /* 0x000e64000800007f */
[----:B-1----:R-:W-:Y:S05]  /*6110*/  @!P0 BRA `(.L_x_120) ;  /* 0xfffffffc00f08947 */ /* 0x002fea000383ffff */
[----:B------:R-:W-:Y:S05]  /*6120*/  BRA `(.L_x_132) ;  /* 0xfffffff800ec7947 */ /* 0x000fea000383ffff */
.L_x_121:
[----:B0-----:R0:W1:Y:S02]  /*6130*/  SYNCS.PHASECHK.TRANS64.TRYWAIT P0, [R9+URZ], R4 ;  /* 0x00000004090075a7 */ /* 0x001064000800017f */
[----:B-1----:R-:W-:Y:S05]  /*6140*/  @!P0 NANOSLEEP.SYNCS 0x989680 ;  /* 0x009896800000895d */ /* 0x002fea0003900000 */
[----:B------:R-:W1:Y:S02]  /*6150*/  @!P0 SYNCS.PHASECHK.TRANS64 P0, [R9+URZ], R4 ;  /* 0x00000004090085a7 */ /* 0x000e64000800007f */
[----:B-1----:R-:W-:Y:S05]  /*6160*/  @!P0 BRA `(.L_x_121) ;  /* 0xfffffffc00f08947 */ /* 0x002fea000383ffff */
[----:B------:R-:W-:Y:S05]  /*6170*/  BRA `(.L_x_133) ;  /* 0xfffffff800fc7947 */ /* 0x000fea000383ffff */
.L_x_122:
[----:B0-----:R0:W1:Y:S02]  /*6180*/  SYNCS.PHASECHK.TRANS64.TRYWAIT P0, [R6+URZ], R5 ;  /* 0x00000005060075a7 */ /* 0x001064000800017f */
[----:B-1----:R-:W-:Y:S05]  /*6190*/  @!P0 NANOSLEEP.SYNCS 0x989680 ;  /* 0x009896800000895d */ /* 0x002fea0003900000 */
[----:B------:R-:W1:Y:S02]  /*61a0*/  @!P0 SYNCS.PHASECHK.TRANS64 P0, [R6+URZ], R5 ;  /* 0x00000005060085a7 */ /* 0x000e64000800007f */
[----:B-1----:R-:W-:Y:S05]  /*61b0*/  @!P0 BRA `(.L_x_122) ;  /* 0xfffffffc00f08947 */ /* 0x002fea000383ffff */
[----:B------:R-:W-:Y:S05]  /*61c0*/  BRA `(.L_x_134) ;  /* 0xfffffffc000c7947 */ /* 0x000fea000383ffff */
.L_x_123:
[----:B-1----:R1:W2:Y:S02]  /*61d0*/  SYNCS.PHASECHK.TRANS64.TRYWAIT P0, [R9+URZ], R4 ;  /* 0x00000004090075a7 */ /* 0x0022a4000800017f */
[----:B--2---:R-:W-:Y:S05]  /*61e0*/  @!P0 NANOSLEEP.SYNCS 0x989680 ;  /* 0x009896800000895d */ /* 0x004fea0003900000 */
[----:B------:R-:W2:Y:S02]  /*61f0*/  @!P0 SYNCS.PHASECHK.TRANS64 P0, [R9+URZ], R4 ;  /* 0x00000004090085a7 */ /* 0x000ea4000800007f */
[----:B--2---:R-:W-:Y:S05]  /*6200*/  @!P0 BRA `(.L_x_123) ;  /* 0xfffffffc00f08947 */ /* 0x004fea000383ffff */
[----:B------:R-:W-:Y:S05]  /*6210*/  BRA `(.L_x_135) ;  /* 0xfffffffc00147947 */ /* 0x000fea000383ffff */
.L_x_136:
[----:B------:R-:W-:-:S00]  /*6220*/  BRA `(.L_x_136) ;  /* 0xfffffffc00fc7947 */ /* 0x000fc0000383ffff */
[----:B------:R-:W-:-:S00]  /*6230*/  NOP ;  /* 0x0000000000007918 */ /* 0x000fc00000000000 */
        /* <DEDUP_REMOVED lines=12> */
.L_x_137:


//--------------------- .nv.global.init           --------------------------
	.section	.nv.global.init,"aw",@progbits
.nv.global.init:
	.type		$str$22,@object
	.size		$str$22,($str$23 - $str$22)
$str$22:
        /*0000*/ 	.byte	0x6b, 0x5f, 0x74, 0x69, 0x6c, 0x65, 0x5f, 0x63, 0x6f, 0x75, 0x6e, 0x74, 0x20, 0x3e, 0x3d, 0x20
        /*0010*/ 	.byte	0x31, 0x00
	.type		$str$23,@object
	.size		$str$23,(__unnamed_1 - $str$23)
$str$23:
        /*0012*/ 	.byte	0x2f, 0x74, 0x6d, 0x70, 0x2f, 0x63, 0x75, 0x74, 0x6c, 0x61, 0x73, 0x73, 0x5f, 0x73, 0x77, 0x65
        /*0022*/ 	.byte	0x65, 0x70, 0x5f, 0x73, 0x72, 0x63, 0x2f, 0x69, 0x6e, 0x63, 0x6c, 0x75, 0x64, 0x65, 0x2f, 0x63
        /*0032*/ 	.byte	0x75, 0x74, 0x6c, 0x61, 0x73, 0x73, 0x2f, 0x67, 0x65, 0x6d, 0x6d, 0x2f, 0x63, 0x6f, 0x6c, 0x6c
        /*0042*/ 	.byte	0x65, 0x63, 0x74, 0x69, 0x76, 0x65, 0x2f, 0x73, 0x6d, 0x39, 0x30, 0x5f, 0x6d, 0x6d, 0x61, 0x5f
        /*0052*/ 	.byte	0x74, 0x6d, 0x61, 0x5f, 0x67, 0x6d, 0x6d, 0x61, 0x5f, 0x73, 0x73, 0x5f, 0x77, 0x61, 0x72, 0x70
        /*0062*/ 	.byte	0x73, 0x70, 0x65, 0x63, 0x69, 0x61, 0x6c, 0x69, 0x7a, 0x65, 0x64, 0x2e, 0x68, 0x70, 0x70, 0x00
	.type		__unnamed_1,@object
	.size		__unnamed_1,(.L_0 - __unnamed_1)
__unnamed_1:
        /*0072*/ 	.byte	0x76, 0x6f, 0x69, 0x64, 0x20, 0x63, 0x75, 0x74, 0x6c, 0x61, 0x73, 0x73, 0x3a, 0x3a, 0x67, 0x65
        /* <DEDUP_REMOVED lines=181> */
        /*0bd2*/ 	.byte	0x74, 0x69, 0x74, 0x79, 0x5d, 0x00
.L_0:


//--------------------- .nv.shared._ZN7cutlass13device_kernelINS_4gemm6kernel13GemmUniversalIN4cute5tupleIJiiiiEEENS1_10collective13CollectiveMmaINS1_34MainloopSm90TmaGmmaWarpSpecializedILi5ENS5_IJNS4_1CILi2EEESB_NSA_ILi1EEEEEENS1_35KernelTmaWarpSpecializedCooperativeEEENS5_IJNSA_ILi128EEENSA_ILi64EEENSA_ILi32EEEEEENS_10bfloat16_tENS5_IJlSC_lEEESK_SL_NS4_8TiledMMAINS4_8MMA_AtomIJNS4_4SM904GMMA27MMA_64x64x16_F32BF16BF16_SSILNSP_5MajorE0ELSR_0ELNSP_7ScaleInE1ELSS_1EEEEEENS4_6LayoutINS5_IJSB_SC_SC_EEENS5_IJSC_NSA_ILi0EEESX_EEEEENS5_IJNS4_10UnderscoreES10_S10_EEEEENS4_23SM90_TMA_LOAD_MULTICASTENS4_14ComposedLayoutINS4_7SwizzleILi2ELi4ELi3EEENS4_18smem_ptr_flag_bitsILi16EEENSV_INS5_IJNSA_ILi8EEESI_EEENS5_IJSI_SC_EEEEEEEvNS4_8identityES13_S1D_vS1E_EENS_8epilogue10collective6detail29Sm90TmaWarpSpecializedAdapterINS1H_15DefaultEpilogueISK_SL_SL_NS1G_6thread17LinearCombinationISK_Li1EffLNS1L_9ScaleType4KindE0ELNS_15FloatRoundStyleE2ESK_EENS1_15EpilogueDefaultEEEEEvvEEEEvNT_6ParamsE --------------------------
	.section	.nv.shared._ZN7cutlass13device_kernelINS_4gemm6kernel13GemmUniversalIN4cute5tupleIJiiiiEEENS1_10collective13CollectiveMmaINS1_34MainloopSm90TmaGmmaWarpSpecializedILi5ENS5_IJNS4_1CILi2EEESB_NSA_ILi1EEEEEENS1_35KernelTmaWarpSpecializedCooperativeEEENS5_IJNSA_ILi128EEENSA_ILi64EEENSA_ILi32EEEEEENS_10bfloat16_tENS5_IJlSC_lEEESK_SL_NS4_8TiledMMAINS4_8MMA_AtomIJNS4_4SM904GMMA27MMA_64x64x16_F32BF16BF16_SSILNSP_5MajorE0ELSR_0ELNSP_7ScaleInE1ELSS_1EEEEEENS4_6LayoutINS5_IJSB_SC_SC_EEENS5_IJSC_NSA_ILi0EEESX_EEEEENS5_IJNS4_10UnderscoreES10_S10_EEEEENS4_23SM90_TMA_LOAD_MULTICASTENS4_14ComposedLayoutINS4_7SwizzleILi2ELi4ELi3EEENS4_18smem_ptr_flag_bitsILi16EEENSV_INS5_IJNSA_ILi8EEESI_EEENS5_IJSI_SC_EEEEEEEvNS4_8identityES13_S1D_vS1E_EENS_8epilogue10collective6detail29Sm90TmaWarpSpecializedAdapterINS1H_15DefaultEpilogueISK_SL_SL_NS1G_6thread17LinearCombinationISK_Li1EffLNS1L_9ScaleType4KindE0ELNS_15FloatRoundStyleE2ESK_EENS1_15EpilogueDefaultEEEEEvvEEEEvNT_6ParamsE,"aw",@nobits
	.sectionflags	@""
	.align	16
	.zero		1024


//--------------------- .nv.shared.reserved.0     --------------------------
	.section	.nv.shared.reserved.0,"aw",@nobits
	.weak		__nv_reservedSMEM_offset_0_alias
	.size		__nv_reservedSMEM_offset_0_alias, 0, 0
	.other		__nv_reservedSMEM_offset_0_alias,@"STO_CUDA_RESERVED_SHARED STV_DEFAULT"
__nv_reservedSMEM_offset_0_alias:
	.zero		0


//--------------------- .nv.global                --------------------------
	.section	.nv.global,"aw",@nobits
.nv.global:
	.type		_ZN39_INTERNAL_09e96525_4_k_cu_16521705_39194cute1_E,@object
	.size		_ZN39_INTERNAL_09e96525_4_k_cu_16521705_39194cute1_E,(_ZN39_INTERNAL_09e96525_4_k_cu_16521705_39194cuda3std3__45__cpo6cbeginE - _ZN39_INTERNAL_09e96525_4_k_cu_16521705_39194cute1_E)
_ZN39_INTERNAL_09e96525_4_k_cu_16521705_39194cute1_E:
	.zero		1
	.type		_ZN39_INTERNAL_09e96525_4_k_cu_16521705_39194cuda3std3__45__cpo6cbeginE,@object
	.size		_ZN39_INTERNAL_09e96525_4_k_cu_16521705_39194cuda3std3__45__cpo6cbeginE,(_ZN39_INTERNAL_09e96525_4_k_cu_16521705_39194cuda3std3__48in_placeE - _ZN39_INTERNAL_09e96525_4_k_cu_16521705_39194cuda3std3__45__cpo6cbeginE)
_ZN39_INTERNAL_09e96525_4_k_cu_16521705_39194cuda3std3__45__cpo6cbeginE:
	.zero		1
	.type		_ZN39_INTERNAL_09e96525_4_k_cu_16521705_39194cuda3std3__48in_placeE,@object
	.size		_ZN39_INTERNAL_09e96525_4_k_cu_16521705_39194cuda3std3__48in_placeE,(_ZN39_INTERNAL_09e96525_4_k_cu_16521705_39194cuda3std6ranges3__45__cpo9iter_moveE - _ZN39_INTERNAL_09e96525_4_k_cu_16521705_39194cuda3std3__48in_placeE)
_ZN39_INTERNAL_09e96525_4_k_cu_16521705_39194cuda3std3__48in_placeE:
	.zero		1
	.type		_ZN39_INTERNAL_09e96525_4_k_cu_16521705_39194cuda3std6ranges3__45__cpo9iter_moveE,@object
	.size		_ZN39_INTERNAL_09e96525_4_k_cu_16521705_39194cuda3std6ranges3__45__cpo9iter_moveE,(_ZN39_INTERNAL_09e96525_4_k_cu_16521705_39194cuda3std3__45__cpo5beginE - _ZN39_INTERNAL_09e96525_4_k_cu_16521705_39194cuda3std6ranges3__45__cpo9iter_moveE)
_ZN39_INTERNAL_09e96525_4_k_cu_16521705_39194cuda3std6ranges3__45__cpo9iter_moveE:
	.zero		1
	.type		_ZN39_INTERNAL_09e96525_4_k_cu_16521705_39194cuda3std3__45__cpo5beginE,@object
	.size		_ZN39_INTERNAL_09e96525_4_k_cu_16521705_39194cuda3std3__45__cpo5beginE,(_ZN39_INTERNAL_09e96525_4_k_cu_16521705_39194cuda3std3__441_GLOBAL__N__09e96525_4_k_cu_16521705_39196ignoreE - _ZN39_INTERNAL_09e96525_4_k_cu_16521705_39194cuda3std3__45__cpo5beginE)
_ZN39_INTERNAL_09e96525_4_k_cu_16521705_39194cuda3std3__45__cpo5beginE:
	.zero		1
	.type		_ZN39_INTERNAL_09e96525_4_k_cu_16521705_39194cuda3std3__441_GLOBAL__N__09e96525_4_k_cu_16521705_39196ignoreE,@object
	.size		_ZN39_INTERNAL_09e96525_4_k_cu_16521705_39194cuda3std3__441_GLOBAL__N__09e96525_4_k_cu_16521705_39196ignoreE,(_ZN39_INTERNAL_09e96525_4_k_cu_16521705_39194cute7productE - _ZN39_INTERNAL_09e96525_4_k_cu_16521705_39194cuda3std3__441_GLOBAL__N__09e96525_4_k_cu_16521705_39196ignoreE)
_ZN39_INTERNAL_09e96525_4_k_cu_16521705_39194cuda3std3__441_GLOBAL__N__09e96525_4_k_cu_16521705_39196ignoreE:
	.zero		1
	.type		_ZN39_INTERNAL_09e96525_4_k_cu_16521705_39194cute7productE,@object
	.size		_ZN39_INTERNAL_09e96525_4_k_cu_16521705_39194cute7productE,(_ZN39_INTERNAL_09e96525_4_k_cu_16521705_39194cuda3std3__45__cpo3endE - _ZN39_INTERNAL_09e96525_4_k_cu_16521705_39194cute7productE)
_ZN39_INTERNAL_09e96525_4_k_cu_16521705_39194cute7productE:
	.zero		1
	.type		_ZN39_INTERNAL_09e96525_4_k_cu_16521705_39194cuda3std3__45__cpo3endE,@object
	.size		_ZN39_INTERNAL_09e96525_4_k_cu_16521705_39194cuda3std3__45__cpo3endE,(_ZN39_INTERNAL_09e96525_4_k_cu_16521705_39194cuda3std3__419piecewise_constructE - _ZN39_INTERNAL_09e96525_4_k_cu_16521705_39194cuda3std3__45__cpo3endE)
_ZN39_INTERNAL_09e96525_4_k_cu_16521705_39194cuda3std3__45__cpo3endE:
	.zero		1
	.type		_ZN39_INTERNAL_09e96525_4_k_cu_16521705_39194cuda3std3__419piecewise_constructE,@object
	.size		_ZN39_INTERNAL_09e96525_4_k_cu_16521705_39194cuda3std3__419piecewise_constructE,(_ZN39_INTERNAL_09e96525_4_k_cu_16521705_39194cuda3std3__45__cpo4cendE - _ZN39_INTERNAL_09e96525_4_k_cu_16521705_39194cuda3std3__419piecewise_constructE)
_ZN39_INTERNAL_09e96525_4_k_cu_16521705_39194cuda3std3__419piecewise_constructE:
	.zero		1
	.type		_ZN39_INTERNAL_09e96525_4_k_cu_16521705_39194cuda3std3__45__cpo4cendE,@object
	.size		_ZN39_INTERNAL_09e96525_4_k_cu_16521705_39194cuda3std3__45__cpo4cendE,(_ZN39_INTERNAL_09e96525_4_k_cu_16521705_39194cuda3std6ranges3__45__cpo4swapE - _ZN39_INTERNAL_09e96525_4_k_cu_16521705_39194cuda3std3__45__cpo4cendE)
_ZN39_INTERNAL_09e96525_4_k_cu_16521705_39194cuda3std3__45__cpo4cendE:
	.zero		1
	.type		_ZN39_INTERNAL_09e96525_4_k_cu_16521705_39194cuda3std6ranges3__45__cpo4swapE,@object
	.size		_ZN39_INTERNAL_09e96525_4_k_cu_16521705_39194cuda3std6ranges3__45__cpo4swapE,(.L_8 - _ZN39_INTERNAL_09e96525_4_k_cu_16521705_39194cuda3std6ranges3__45__cpo4swapE)
_ZN39_INTERNAL_09e96525_4_k_cu_16521705_39194cuda3std6ranges3__45__cpo4swapE:
	.zero		1
.L_8:


//--------------------- .nv.constant0._ZN7cutlass13device_kernelINS_4gemm6kernel13GemmUniversalIN4cute5tupleIJiiiiEEENS1_10collective13CollectiveMmaINS1_34MainloopSm90TmaGmmaWarpSpecializedILi5ENS5_IJNS4_1CILi2EEESB_NSA_ILi1EEEEEENS1_35KernelTmaWarpSpecializedCooperativeEEENS5_IJNSA_ILi128EEENSA_ILi64EEENSA_ILi32EEEEEENS_10bfloat16_tENS5_IJlSC_lEEESK_SL_NS4_8TiledMMAINS4_8MMA_AtomIJNS4_4SM904GMMA27MMA_64x64x16_F32BF16BF16_SSILNSP_5MajorE0ELSR_0ELNSP_7ScaleInE1ELSS_1EEEEEENS4_6LayoutINS5_IJSB_SC_SC_EEENS5_IJSC_NSA_ILi0EEESX_EEEEENS5_IJNS4_10UnderscoreES10_S10_EEEEENS4_23SM90_TMA_LOAD_MULTICASTENS4_14ComposedLayoutINS4_7SwizzleILi2ELi4ELi3EEENS4_18smem_ptr_flag_bitsILi16EEENSV_INS5_IJNSA_ILi8EEESI_EEENS5_IJSI_SC_EEEEEEEvNS4_8identityES13_S1D_vS1E_EENS_8epilogue10collective6detail29Sm90TmaWarpSpecializedAdapterINS1H_15DefaultEpilogueISK_SL_SL_NS1G_6thread17LinearCombinationISK_Li1EffLNS1L_9ScaleType4KindE0ELNS_15FloatRoundStyleE2ESK_EENS1_15EpilogueDefaultEEEEEvvEEEEvNT_6ParamsE --------------------------
	.section	.nv.constant0._ZN7cutlass13device_kernelINS_4gemm6kernel13GemmUniversalIN4cute5tupleIJiiiiEEENS1_10collective13CollectiveMmaINS1_34MainloopSm90TmaGmmaWarpSpecializedILi5ENS5_IJNS4_1CILi2EEESB_NSA_ILi1EEEEEENS1_35KernelTmaWarpSpecializedCooperativeEEENS5_IJNSA_ILi128EEENSA_ILi64EEENSA_ILi32EEEEEENS_10bfloat16_tENS5_IJlSC_lEEESK_SL_NS4_8TiledMMAINS4_8MMA_AtomIJNS4_4SM904GMMA27MMA_64x64x16_F32BF16BF16_SSILNSP_5MajorE0ELSR_0ELNSP_7ScaleInE1ELSS_1EEEEEENS4_6LayoutINS5_IJSB_SC_SC_EEENS5_IJSC_NSA_ILi0EEESX_EEEEENS5_IJNS4_10UnderscoreES10_S10_EEEEENS4_23SM90_TMA_LOAD_MULTICASTENS4_14ComposedLayoutINS4_7SwizzleILi2ELi4ELi3EEENS4_18smem_ptr_flag_bitsILi16EEENSV_INS5_IJNSA_ILi8EEESI_EEENS5_IJSI_SC_EEEEEEEvNS4_8identityES13_S1D_vS1E_EENS_8epilogue10collective6detail29Sm90TmaWarpSpecializedAdapterINS1H_15DefaultEpilogueISK_SL_SL_NS1G_6thread17LinearCombinationISK_Li1EffLNS1L_9ScaleType4KindE0ELNS_15FloatRoundStyleE2ESK_EENS1_15EpilogueDefaultEEEEEvvEEEEvNT_6ParamsE,"a",@progbits
	.sectionflags	@""
	.align	4
.nv.constant0._ZN7cutlass13device_kernelINS_4gemm6kernel13GemmUniversalIN4cute5tupleIJiiiiEEENS1_10collective13CollectiveMmaINS1_34MainloopSm90TmaGmmaWarpSpecializedILi5ENS5_IJNS4_1CILi2EEESB_NSA_ILi1EEEEEENS1_35KernelTmaWarpSpecializedCooperativeEEENS5_IJNSA_ILi128EEENSA_ILi64EEENSA_ILi32EEEEEENS_10bfloat16_tENS5_IJlSC_lEEESK_SL_NS4_8TiledMMAINS4_8MMA_AtomIJNS4_4SM904GMMA27MMA_64x64x16_F32BF16BF16_SSILNSP_5MajorE0ELSR_0ELNSP_7ScaleInE1ELSS_1EEEEEENS4_6LayoutINS5_IJSB_SC_SC_EEENS5_IJSC_NSA_ILi0EEESX_EEEEENS5_IJNS4_10UnderscoreES10_S10_EEEEENS4_23SM90_TMA_LOAD_MULTICASTENS4_14ComposedLayoutINS4_7SwizzleILi2ELi4ELi3EEENS4_18smem_ptr_flag_bitsILi16EEENSV_INS5_IJNSA_ILi8EEESI_EEENS5_IJSI_SC_EEEEEEEvNS4_8identityES13_S1D_vS1E_EENS_8epilogue10collective6detail29Sm90TmaWarpSpecializedAdapterINS1H_15DefaultEpilogueISK_SL_SL_NS1G_6thread17LinearCombinationISK_Li1EffLNS1L_9ScaleType4KindE0ELNS_15FloatRoundStyleE2ESK_EENS1_15EpilogueDefaultEEEEEvvEEEEvNT_6ParamsE:
	.zero		1664


//--------------------- SYMBOLS --------------------------

	.type		.nv.reservedSmem.offset0,@object
	.size		.nv.reservedSmem.offset0,0x4
	.type		__assertfail,@function
